	.target	sm_90a

	.elftype	@"ET_EXEC"


//--------------------- .note.nv.tkinfo           --------------------------
	.section	.note.nv.tkinfo,"",@"SHT_NOTE"
	.sectionflags	@"SHF_NOTE_NV_TKINFO"
	.tkinfo
        /*0018*/ 	.word	0x00000002
        /*0030*/ 	.string	""
        /*0030*/ 	.string	"ptxas"
        /*0030*/ 	.string	"Cuda compilation tools, release 13.0, V13.0.88"
        /*0030*/ 	.string	"Build cuda_13.0.r13.0/compiler.36424714_0"
        /*0030*/ 	.string	"-v  -suppress-debug-info  -lineinfo  -arch sm_90a "



//--------------------- .note.nv.cuinfo           --------------------------
	.section	.note.nv.cuinfo,"",@"SHT_NOTE"
	.sectionflags	@"SHF_NOTE_NV_CUINFO"
        /*0018*/ 	.short	0x0002
        /*001a*/ 	.short	0x005a
        /*001c*/ 	.short	0x0082
	.zero		2


//--------------------- .nv.info                  --------------------------
	.section	.nv.info,"",@"SHT_CUDA_INFO"
	.align	4


	//----- nvinfo : EIATTR_REGCOUNT
	.align		4
        /*0000*/ 	.byte	0x04, 0x2f
        /*0002*/ 	.short	(.L_1 - .L_0)
	.align		4
.L_0:
        /*0004*/ 	.word	index@(matmul_kernel)
        /*0008*/ 	.word	0x0000009e


	//----- nvinfo : EIATTR_FRAME_SIZE
	.align		4
.L_1:
        /*000c*/ 	.byte	0x04, 0x11
        /*000e*/ 	.short	(.L_3 - .L_2)
	.align		4
.L_2:
        /*0010*/ 	.word	index@(matmul_kernel)
        /*0014*/ 	.word	0x00000000


	//----- nvinfo : EIATTR_MIN_STACK_SIZE
	.align		4
.L_3:
        /*0018*/ 	.byte	0x04, 0x12
        /*001a*/ 	.short	(.L_5 - .L_4)
	.align		4
.L_4:
        /*001c*/ 	.word	index@(matmul_kernel)
        /*0020*/ 	.word	0x00000000
.L_5:


//--------------------- .nv.compat                --------------------------
	.section	.nv.compat,"",@"SHT_CUDA_COMPAT_INFO"
	.align	4
        /*0000*/ 	.byte	0x02, 0x09, 0x01, 0x00, 0x02, 0x02, 0x01, 0x00, 0x02, 0x05, 0x05, 0x00, 0x03, 0x07, 0x01, 0x01
        /*0010*/ 	.byte	0x02, 0x03, 0x00, 0x00, 0x02, 0x06, 0x01, 0x00, 0x04, 0x0b, 0x08, 0x00, 0x00, 0x00, 0x00, 0x00
        /*0020*/ 	.byte	0x00, 0x00, 0x00, 0x00


//--------------------- .nv.info.matmul_kernel    --------------------------
	.section	.nv.info.matmul_kernel,"",@"SHT_CUDA_INFO"
	.sectionflags	@""
	.align	4


	//----- nvinfo : EIATTR_CUDA_API_VERSION
	.align		4
        /*0000*/ 	.byte	0x04, 0x37
        /*0002*/ 	.short	(.L_7 - .L_6)
.L_6:
        /*0004*/ 	.word	0x00000082


	//----- nvinfo : EIATTR_KPARAM_INFO
	.align		4
.L_7:
        /*0008*/ 	.byte	0x04, 0x17
        /*000a*/ 	.short	(.L_9 - .L_8)
.L_8:
        /*000c*/ 	.word	0x00000000
        /*0010*/ 	.short	0x000d
        /*0012*/ 	.short	0x0048
        /*0014*/ 	.byte	0x00, 0xf4, 0x21, 0x00


	//----- nvinfo : EIATTR_KPARAM_INFO
	.align		4
.L_9:
        /*0018*/ 	.byte	0x04, 0x17
        /*001a*/ 	.short	(.L_11 - .L_10)
.L_10:
        /*001c*/ 	.word	0x00000000
        /*0020*/ 	.short	0x000c
        /*0022*/ 	.short	0x0040
        /*0024*/ 	.byte	0x00, 0xf4, 0x21, 0x00


	//----- nvinfo : EIATTR_KPARAM_INFO
	.align		4
.L_11:
        /*0028*/ 	.byte	0x04, 0x17
        /*002a*/ 	.short	(.L_13 - .L_12)
.L_12:
        /*002c*/ 	.word	0x00000000
        /*0030*/ 	.short	0x000b
        /*0032*/ 	.short	0x0038
        /*0034*/ 	.byte	0x00, 0xf0, 0x11, 0x00


	//----- nvinfo : EIATTR_KPARAM_INFO
	.align		4
.L_13:
        /*0038*/ 	.byte	0x04, 0x17
        /*003a*/ 	.short	(.L_15 - .L_14)
.L_14:
        /*003c*/ 	.word	0x00000000
        /*0040*/ 	.short	0x000a
        /*0042*/ 	.short	0x0034
        /*0044*/ 	.byte	0x00, 0xf0, 0x11, 0x00


	//----- nvinfo : EIATTR_KPARAM_INFO
	.align		4
.L_15:
        /*0048*/ 	.byte	0x04, 0x17
        /*004a*/ 	.short	(.L_17 - .L_16)
.L_16:
        /*004c*/ 	.word	0x00000000
        /*0050*/ 	.short	0x0009
        /*0052*/ 	.short	0x0030
        /*0054*/ 	.byte	0x00, 0xf0, 0x11, 0x00


	//----- nvinfo : EIATTR_KPARAM_INFO
	.align		4
.L_17:
        /*0058*/ 	.byte	0x04, 0x17
        /*005a*/ 	.short	(.L_19 - .L_18)
.L_18:
        /*005c*/ 	.word	0x00000000
        /*0060*/ 	.short	0x0008
        /*0062*/ 	.short	0x002c
        /*0064*/ 	.byte	0x00, 0xf0, 0x11, 0x00


	//----- nvinfo : EIATTR_KPARAM_INFO
	.align		4
.L_19:
        /*0068*/ 	.byte	0x04, 0x17
        /*006a*/ 	.short	(.L_21 - .L_20)
.L_20:
        /*006c*/ 	.word	0x00000000
        /*0070*/ 	.short	0x0007
        /*0072*/ 	.short	0x0028
        /*0074*/ 	.byte	0x00, 0xf0, 0x11, 0x00


	//----- nvinfo : EIATTR_KPARAM_INFO
	.align		4
.L_21:
        /*0078*/ 	.byte	0x04, 0x17
        /*007a*/ 	.short	(.L_23 - .L_22)
.L_22:
        /*007c*/ 	.word	0x00000000
        /*0080*/ 	.short	0x0006
        /*0082*/ 	.short	0x0024
        /*0084*/ 	.byte	0x00, 0xf0, 0x11, 0x00


	//----- nvinfo : EIATTR_KPARAM_INFO
	.align		4
.L_23:
        /*0088*/ 	.byte	0x04, 0x17
        /*008a*/ 	.short	(.L_25 - .L_24)
.L_24:
        /*008c*/ 	.word	0x00000000
        /*0090*/ 	.short	0x0005
        /*0092*/ 	.short	0x0020
        /*0094*/ 	.byte	0x00, 0xf0, 0x11, 0x00


	//----- nvinfo : EIATTR_KPARAM_INFO
	.align		4
.L_25:
        /*0098*/ 	.byte	0x04, 0x17
        /*009a*/ 	.short	(.L_27 - .L_26)
.L_26:
        /*009c*/ 	.word	0x00000000
        /*00a0*/ 	.short	0x0004
        /*00a2*/ 	.short	0x001c
        /*00a4*/ 	.byte	0x00, 0xf0, 0x11, 0x00


	//----- nvinfo : EIATTR_KPARAM_INFO
	.align		4
.L_27:
        /*00a8*/ 	.byte	0x04, 0x17
        /*00aa*/ 	.short	(.L_29 - .L_28)
.L_28:
        /*00ac*/ 	.word	0x00000000
        /*00b0*/ 	.short	0x0003
        /*00b2*/ 	.short	0x0018
        /*00b4*/ 	.byte	0x00, 0xf0, 0x11, 0x00


	//----- nvinfo : EIATTR_KPARAM_INFO
	.align		4
.L_29:
        /*00b8*/ 	.byte	0x04, 0x17
        /*00ba*/ 	.short	(.L_31 - .L_30)
.L_30:
        /*00bc*/ 	.word	0x00000000
        /*00c0*/ 	.short	0x0002
        /*00c2*/ 	.short	0x0010
        /*00c4*/ 	.byte	0x00, 0xf4, 0x21, 0x00


	//----- nvinfo : EIATTR_KPARAM_INFO
	.align		4
.L_31:
        /*00c8*/ 	.byte	0x04, 0x17
        /*00ca*/ 	.short	(.L_33 - .L_32)
.L_32:
        /*00cc*/ 	.word	0x00000000
        /*00d0*/ 	.short	0x0001
        /*00d2*/ 	.short	0x0008
        /*00d4*/ 	.byte	0x00, 0xf4, 0x21, 0x00


	//----- nvinfo : EIATTR_KPARAM_INFO
	.align		4
.L_33:
        /*00d8*/ 	.byte	0x04, 0x17
        /*00da*/ 	.short	(.L_35 - .L_34)
.L_34:
        /*00dc*/ 	.word	0x00000000
        /*00e0*/ 	.short	0x0000
        /*00e2*/ 	.short	0x0000
        /*00e4*/ 	.byte	0x00, 0xf4, 0x21, 0x00


	//----- nvinfo : EIATTR_SPARSE_MMA_MASK
	.align		4
.L_35:
        /*00e8*/ 	.byte	0x03, 0x50
        /*00ea*/ 	.short	0x0000


	//----- nvinfo : EIATTR_MAXREG_COUNT
	.align		4
        /*00ec*/ 	.byte	0x03, 0x1b
        /*00ee*/ 	.short	0x00ff


	//----- nvinfo : EIATTR_NUM_BARRIERS
	.align		4
        /*00f0*/ 	.byte	0x02, 0x4c
        /*00f2*/ 	.byte	0x01
	.zero		1


	//----- nvinfo : EIATTR_MERCURY_ISA_VERSION
	.align		4
        /*00f4*/ 	.byte	0x03, 0x5f
        /*00f6*/ 	.short	0x0101


	//----- nvinfo : EIATTR_EXIT_INSTR_OFFSETS
	.align		4
        /*00f8*/ 	.byte	0x04, 0x1c
        /*00fa*/ 	.short	(.L_37 - .L_36)


	//   ....[0]....
.L_36:
        /*00fc*/ 	.word	0x00003de0


	//   ....[1]....
        /*0100*/ 	.word	0x00003e10


	//----- nvinfo : EIATTR_REQNTID
	.align		4
.L_37:
        /*0104*/ 	.byte	0x04, 0x10
        /*0106*/ 	.short	(.L_39 - .L_38)
.L_38:
        /*0108*/ 	.word	0x00000100
        /*010c*/ 	.word	0x00000001
        /*0110*/ 	.word	0x00000001


	//----- nvinfo : EIATTR_CBANK_PARAM_SIZE
	.align		4
.L_39:
        /*0114*/ 	.byte	0x03, 0x19
        /*0116*/ 	.short	0x0050


	//----- nvinfo : EIATTR_PARAM_CBANK
	.align		4
        /*0118*/ 	.byte	0x04, 0x0a
        /*011a*/ 	.short	(.L_41 - .L_40)
	.align		4
.L_40:
        /*011c*/ 	.word	index@(.nv.constant0.matmul_kernel)
        /*0120*/ 	.short	0x0210
        /*0122*/ 	.short	0x0050


	//----- nvinfo : EIATTR_SW_WAR
	.align		4
.L_41:
        /*0124*/ 	.byte	0x04, 0x36
        /*0126*/ 	.short	(.L_43 - .L_42)
.L_42:
        /*0128*/ 	.word	0x00000008
.L_43:


//--------------------- .nv.callgraph             --------------------------
	.section	.nv.callgraph,"",@"SHT_CUDA_CALLGRAPH"
	.align	4
	.sectionentsize	8
	.align		4
        /*0000*/ 	.word	0x00000000
	.align		4
        /*0004*/ 	.word	0xffffffff
	.align		4
        /*0008*/ 	.word	0x00000000
	.align		4
        /*000c*/ 	.word	0xfffffffe
	.align		4
        /*0010*/ 	.word	0x00000000
	.align		4
        /*0014*/ 	.word	0xfffffffd
	.align		4
        /*0018*/ 	.word	0x00000000
	.align		4
        /*001c*/ 	.word	0xfffffffc


//--------------------- .text.matmul_kernel       --------------------------
	.section	.text.matmul_kernel,"ax",@progbits
	.align	128
        .global         matmul_kernel
        .type           matmul_kernel,@function
        .size           matmul_kernel,(.L_x_3 - matmul_kernel)
        .other          matmul_kernel,@"STO_CUDA_ENTRY STV_DEFAULT"
matmul_kernel:
.text.matmul_kernel:
[----:B------:R-:W-:Y:S08]  /*0000*/  LDC R1, c[0x0][0x28] ;  /* 0x00000a00ff017b82 */ /* 0x000ff00000000800 */
[----:B------:R-:W0:Y:S01]  /*0010*/  LDC.64 R16, c[0x0][0x228] ;  /* 0x00008a00ff107b82 */ /* 0x000e220000000a00 */
[----:B------:R-:W1:Y:S01]  /*0020*/  S2R R5, SR_CTAID.X ;  /* 0x0000000000057919 */ /* 0x000e620000002500 */
[----:B------:R-:W-:Y:S01]  /*0030*/  ULDC UR4, c[0x0][0x230] ;  /* 0x00008c0000047ab9 */ /* 0x000fe20000000800 */
[----:B------:R-:W-:Y:S01]  /*0040*/  UMOV UR5, 0x400 ;  /* 0x0000040000057882 */ /* 0x000fe20000000000 */
[----:B------:R-:W-:Y:S01]  /*0050*/  UIADD3 UR4, UR4, 0x3f, URZ ;  /* 0x0000003f04047890 */ /* 0x000fe2000fffe03f */
[----:B------:R-:W2:Y:S01]  /*0060*/  S2R R82, SR_TID.X ;  /* 0x0000000000527919 */ /* 0x000ea20000002100 */
[----:B------:R-:W-:-:S02]  /*0070*/  ULDC.64 UR8, c[0x0][0x208] ;  /* 0x0000820000087ab9 */ /* 0x000fc40000000a00 */
[----:B------:R-:W3:Y:S01]  /*0080*/  S2UR UR6, SR_CgaCtaId ;  /* 0x00000000000679c3 */ /* 0x000ee20000008800 */
[----:B------:R-:W-:Y:S01]  /*0090*/  UISETP.GT.AND UP0, UPT, UR4, 0x3f, UPT ;  /* 0x0000003f0400788c */ /* 0x000fe2000bf04270 */
[----:B0-----:R-:W-:-:S05]  /*00a0*/  VIADD R0, R17, 0x7f ;  /* 0x0000007f11007836 */ /* 0x001fca0000000000 */
[----:B------:R-:W-:Y:S01]  /*00b0*/  SHF.R.S32.HI R3, RZ, 0x1f, R0 ;  /* 0x0000001fff037819 */ /* 0x000fe20000011400 */
[----:B---3--:R-:W-:-:S03]  /*00c0*/  ULEA UR5, UR6, UR5, 0x18 ;  /* 0x0000000506057291 */ /* 0x008fc6000f8ec03f */
[----:B------:R-:W-:Y:S02]  /*00d0*/  LEA.HI R3, R3, R0, RZ, 0x7 ;  /* 0x0000000003037211 */ /* 0x000fe400078f38ff */
[----:B-1----:R-:W-:Y:S02]  /*00e0*/  IABS R8, R5 ;  /* 0x0000000500087213 */ /* 0x002fe40000000000 */
[----:B------:R-:W-:Y:S02]  /*00f0*/  SHF.R.S32.HI R3, RZ, 0x7, R3 ;  /* 0x00000007ff037819 */ /* 0x000fe40000011403 */
[C---:B--2---:R-:W-:Y:S02]  /*0100*/  LOP3.LUT R79, R82.reuse, 0xf, RZ, 0xc0, !PT ;  /* 0x0000000f524f7812 */ /* 0x044fe400078ec0ff */
[----:B------:R-:W-:Y:S01]  /*0110*/  SHF.R.U32.HI R78, RZ, 0x4, R82 ;  /* 0x00000004ff4e7819 */ /* 0x000fe20000011652 */
[----:B------:R-:W-:Y:S01]  /*0120*/  IMAD.SHL.U32 R4, R3, 0x8, RZ ;  /* 0x0000000803047824 */ /* 0x000fe200078e00ff */
[----:B------:R-:W-:-:S02]  /*0130*/  LEA.HI R80, R82, 0x30, RZ, 0x1c ;  /* 0x0000003052507811 */ /* 0x000fc400078fe0ff */
[----:B------:R-:W-:Y:S02]  /*0140*/  SGXT.U32 R78, R78, 0x4 ;  /* 0x000000044e4e781a */ /* 0x000fe40000000000 */
[-C--:B------:R-:W-:Y:S02]  /*0150*/  IABS R7, R4.reuse ;  /* 0x0000000400077213 */ /* 0x080fe40000000000 */
[----:B------:R-:W-:Y:S02]  /*0160*/  IABS R10, R4 ;  /* 0x00000004000a7213 */ /* 0x000fe40000000000 */
[----:B------:R-:W0:Y:S08]  /*0170*/  I2F.RP R0, R7 ;  /* 0x0000000700007306 */ /* 0x000e300000209400 */
[----:B0-----:R-:W0:Y:S02]  /*0180*/  MUFU.RCP R0, R0 ;  /* 0x0000000000007308 */ /* 0x001e240000001000 */
[----:B0-----:R-:W-:-:S02]  /*0190*/  VIADD R2, R0, 0xffffffe ;  /* 0x0ffffffe00027836 */ /* 0x001fc40000000000 */
[----:B------:R-:W-:-:S04]  /*01a0*/  IMAD.MOV R0, RZ, RZ, -R10 ;  /* 0x000000ffff007224 */ /* 0x000fc800078e0a0a */
[----:B------:R0:W1:Y:S02]  /*01b0*/  F2I.FTZ.U32.TRUNC.NTZ R3, R2 ;  /* 0x0000000200037305 */ /* 0x000064000021f000 */
[----:B0-----:R-:W-:Y:S02]  /*01c0*/  IMAD.MOV.U32 R2, RZ, RZ, RZ ;  /* 0x000000ffff027224 */ /* 0x001fe400078e00ff */
[----:B-1----:R-:W-:-:S04]  /*01d0*/  IMAD.MOV R6, RZ, RZ, -R3 ;  /* 0x000000ffff067224 */ /* 0x002fc800078e0a03 */
[----:B------:R-:W-:Y:S02]  /*01e0*/  IMAD R9, R6, R7, RZ ;  /* 0x0000000706097224 */ /* 0x000fe400078e02ff */
[----:B------:R-:W-:Y:S02]  /*01f0*/  IMAD.MOV.U32 R6, RZ, RZ, R8 ;  /* 0x000000ffff067224 */ /* 0x000fe400078e0008 */
[----:B------:R-:W-:-:S06]  /*0200*/  IMAD.HI.U32 R3, R3, R9, R2 ;  /* 0x0000000903037227 */ /* 0x000fcc00078e0002 */
[----:B------:R-:W-:-:S04]  /*0210*/  IMAD.HI.U32 R3, R3, R6, RZ ;  /* 0x0000000603037227 */ /* 0x000fc800078e00ff */
[----:B------:R-:W-:-:S05]  /*0220*/  IMAD R0, R3, R0, R6 ;  /* 0x0000000003007224 */ /* 0x000fca00078e0206 */
[----:B------:R-:W-:-:S13]  /*0230*/  ISETP.GT.U32.AND P1, PT, R7, R0, PT ;  /* 0x000000000700720c */ /* 0x000fda0003f24070 */
[----:B------:R-:W-:Y:S02]  /*0240*/  @!P1 IMAD.IADD R0, R0, 0x1, -R7 ;  /* 0x0000000100009824 */ /* 0x000fe400078e0a07 */
[----:B------:R-:W-:Y:S01]  /*0250*/  @!P1 VIADD R3, R3, 0x1 ;  /* 0x0000000103039836 */ /* 0x000fe20000000000 */
[----:B------:R-:W-:Y:S02]  /*0260*/  ISETP.NE.AND P1, PT, R4, RZ, PT ;  /* 0x000000ff0400720c */ /* 0x000fe40003f25270 */
[----:B------:R-:W-:Y:S02]  /*0270*/  ISETP.GE.U32.AND P0, PT, R0, R7, PT ;  /* 0x000000070000720c */ /* 0x000fe40003f06070 */
[----:B------:R-:W-:-:S04]  /*0280*/  LOP3.LUT R0, R5, R4, RZ, 0x3c, !PT ;  /* 0x0000000405007212 */ /* 0x000fc800078e3cff */
[----:B------:R-:W-:Y:S01]  /*0290*/  ISETP.GE.AND P2, PT, R0, RZ, PT ;  /* 0x000000ff0000720c */ /* 0x000fe20003f46270 */
[----:B------:R-:W-:-:S06]  /*02a0*/  VIADD R0, R16, 0xf ;  /* 0x0000000f10007836 */ /* 0x000fcc0000000000 */
[----:B------:R-:W-:-:S04]  /*02b0*/  @P0 VIADD R3, R3, 0x1 ;  /* 0x0000000103030836 */ /* 0x000fc80000000000 */
[----:B------:R-:W-:Y:S01]  /*02c0*/  IMAD.MOV.U32 R2, RZ, RZ, R3 ;  /* 0x000000ffff027224 */ /* 0x000fe200078e0003 */
[----:B------:R-:W-:-:S03]  /*02d0*/  SHF.R.S32.HI R3, RZ, 0x1f, R0 ;  /* 0x0000001fff037819 */ /* 0x000fc60000011400 */
[----:B------:R-:W-:Y:S01]  /*02e0*/  @!P2 IMAD.MOV R2, RZ, RZ, -R2 ;  /* 0x000000ffff02a224 */ /* 0x000fe200078e0a02 */
[----:B------:R-:W-:Y:S02]  /*02f0*/  @!P1 LOP3.LUT R2, RZ, R4, RZ, 0x33, !PT ;  /* 0x00000004ff029212 */ /* 0x000fe400078e33ff */
[----:B------:R-:W-:-:S03]  /*0300*/  LEA.HI R3, R3, R0, RZ, 0x4 ;  /* 0x0000000003037211 */ /* 0x000fc600078f20ff */
[----:B------:R-:W-:Y:S02]  /*0310*/  IMAD.SHL.U32 R6, R2, 0x8, RZ ;  /* 0x0000000802067824 */ /* 0x000fe400078e00ff */
[----:B------:R-:W-:-:S03]  /*0320*/  IMAD.MOV R2, RZ, RZ, -R2 ;  /* 0x000000ffff027224 */ /* 0x000fc600078e0a02 */
[----:B------:R-:W-:Y:S01]  /*0330*/  LEA.HI.SX32 R3, R3, -R6, 0x1c ;  /* 0x8000000603037211 */ /* 0x000fe200078fe2ff */
[----:B------:R-:W-:-:S03]  /*0340*/  IMAD R4, R4, R2, R5 ;  /* 0x0000000204047224 */ /* 0x000fc600078e0205 */
[----:B------:R-:W-:Y:S02]  /*0350*/  VIMNMX R11, R3, 0x8, PT ;  /* 0x00000008030b7848 */ /* 0x000fe40003fe0100 */
[----:B------:R-:W-:Y:S02]  /*0360*/  IABS R9, R4 ;  /* 0x0000000400097213 */ /* 0x000fe40000000000 */
[----:B------:R-:W-:-:S04]  /*0370*/  IABS R7, R11 ;  /* 0x0000000b00077213 */ /* 0x000fc80000000000 */
[----:B------:R-:W0:Y:S08]  /*0380*/  I2F.RP R0, R7 ;  /* 0x0000000700007306 */ /* 0x000e300000209400 */
[----:B0-----:R-:W0:Y:S02]  /*0390*/  MUFU.RCP R0, R0 ;  /* 0x0000000000007308 */ /* 0x001e240000001000 */
[----:B0-----:R-:W-:-:S06]  /*03a0*/  VIADD R3, R0, 0xffffffe ;  /* 0x0ffffffe00037836 */ /* 0x001fcc0000000000 */
[----:B------:R-:W0:Y:S02]  /*03b0*/  F2I.FTZ.U32.TRUNC.NTZ R3, R3 ;  /* 0x0000000300037305 */ /* 0x000e24000021f000 */
[----:B0-----:R-:W-:-:S04]  /*03c0*/  IMAD.MOV R8, RZ, RZ, -R3 ;  /* 0x000000ffff087224 */ /* 0x001fc800078e0a03 */
[----:B------:R-:W-:Y:S01]  /*03d0*/  IMAD.MOV.U32 R2, RZ, RZ, R8 ;  /* 0x000000ffff027224 */ /* 0x000fe200078e0008 */
[----:B------:R-:W-:-:S03]  /*03e0*/  IABS R8, R11 ;  /* 0x0000000b00087213 */ /* 0x000fc60000000000 */
[----:B------:R-:W-:Y:S02]  /*03f0*/  IMAD R5, R2, R7, RZ ;  /* 0x0000000702057224 */ /* 0x000fe400078e02ff */
[----:B------:R-:W-:Y:S02]  /*0400*/  IMAD.MOV.U32 R2, RZ, RZ, RZ ;  /* 0x000000ffff027224 */ /* 0x000fe400078e00ff */
[----:B------:R-:W-:Y:S02]  /*0410*/  IMAD.MOV R0, RZ, RZ, -R8 ;  /* 0x000000ffff007224 */ /* 0x000fe400078e0a08 */
        /* <DEDUP_REMOVED lines=9> */
[----:B------:R-:W-:-:S07]  /*04b0*/  ISETP.GE.AND P2, PT, R0, RZ, PT ;  /* 0x000000ff0000720c */ /* 0x000fce0003f46270 */
[----:B------:R-:W-:Y:S01]  /*04c0*/  @P0 VIADD R2, R2, 0x1 ;  /* 0x0000000102020836 */ /* 0x000fe20000000000 */
[----:B------:R-:W-:-:S05]  /*04d0*/  PLOP3.LUT P0, PT, PT, PT, UP0, 0x80, 0x0 ;  /* 0x000000000000781c */ /* 0x000fca0003f0f008 */
[----:B------:R-:W-:Y:S01]  /*04e0*/  @!P2 IMAD.MOV R2, RZ, RZ, -R2 ;  /* 0x000000ffff02a224 */ /* 0x000fe200078e0a02 */
[----:B------:R-:W-:-:S05]  /*04f0*/  @!P1 LOP3.LUT R2, RZ, R11, RZ, 0x33, !PT ;  /* 0x0000000bff029212 */ /* 0x000fca00078e33ff */
[----:B------:R-:W-:Y:S02]  /*0500*/  IMAD.MOV R0, RZ, RZ, -R2 ;  /* 0x000000ffff007224 */ /* 0x000fe400078e0a02 */
[----:B------:R-:W-:Y:S01]  /*0510*/  @!P0 IMAD.SHL.U32 R81, R82, 0x20, RZ ;  /* 0x0000002052518824 */ /* 0x000fe200078e00ff */
[----:B------:R-:W-:Y:S01]  /*0520*/  @!P0 CS2R R28, SRZ ;  /* 0x00000000001c8805 */ /* 0x000fe2000001ff00 */
[----:B------:R-:W-:Y:S01]  /*0530*/  IMAD R0, R11, R0, R4 ;  /* 0x000000000b007224 */ /* 0x000fe200078e0204 */
[----:B------:R-:W-:Y:S01]  /*0540*/  @!P0 CS2R R30, SRZ ;  /* 0x00000000001e8805 */ /* 0x000fe2000001ff00 */
[----:B------:R-:W-:Y:S01]  /*0550*/  IMAD.SHL.U32 R77, R2, 0x80, RZ ;  /* 0x00000080024d7824 */ /* 0x000fe200078e00ff */
[----:B------:R-:W-:Y:S01]  /*0560*/  @!P0 LOP3.LUT R81, R81, 0x60, RZ, 0xc0, !PT ;  /* 0x0000006051518812 */ /* 0x000fe200078ec0ff */
[----:B------:R-:W-:-:S04]  /*0570*/  IMAD.IADD R0, R6, 0x1, R0 ;  /* 0x0000000106007824 */ /* 0x000fc800078e0200 */
[----:B------:R-:W-:Y:S01]  /*0580*/  IMAD R79, R0, 0x10, R79 ;  /* 0x00000010004f7824 */ /* 0x000fe200078e024f */
[----:B------:R-:W-:Y:S06]  /*0590*/  @!P0 BRA `(.L_x_0) ;  /* 0x0000003000cc8947 */ /* 0x000fec0003800000 */
[----:B------:R-:W-:Y:S01]  /*05a0*/  IABS R12, R16 ;  /* 0x00000010000c7213 */ /* 0x000fe20000000000 */
[C---:B------:R-:W-:Y:S01]  /*05b0*/  IMAD.SHL.U32 R81, R82.reuse, 0x20, RZ ;  /* 0x0000002052517824 */ /* 0x040fe200078e00ff */
[----:B------:R-:W-:Y:S01]  /*05c0*/  IABS R3, R17 ;  /* 0x0000001100037213 */ /* 0x000fe20000000000 */
[----:B------:R-:W-:Y:S01]  /*05d0*/  IMAD.SHL.U32 R19, R82, 0x2, RZ ;  /* 0x0000000252137824 */ /* 0x000fe200078e00ff */
[----:B------:R-:W0:Y:S01]  /*05e0*/  I2F.RP R2, R12 ;  /* 0x0000000c00027306 */ /* 0x000e220000209400 */
[----:B------:R-:W-:Y:S01]  /*05f0*/  IABS R8, R79 ;  /* 0x0000004f00087213 */ /* 0x000fe20000000000 */
[----:B------:R-:W-:Y:S01]  /*0600*/  ULDC UR7, c[0x0][0x238] ;  /* 0x00008e0000077ab9 */ /* 0x000fe20000000800 */
[----:B------:R-:W-:Y:S01]  /*0610*/  ISETP.NE.AND P1, PT, R16, RZ, PT ;  /* 0x000000ff1000720c */ /* 0x000fe20003f25270 */
[----:B------:R-:W-:Y:S01]  /*0620*/  IMAD R93, R80, UR7, RZ ;  /* 0x00000007505d7c24 */ /* 0x000fe2000f8e02ff */
[C---:B------:R-:W-:Y:S01]  /*0630*/  LOP3.LUT R126, R78.reuse, 0x20, RZ, 0xfc, !PT ;  /* 0x000000204e7e7812 */ /* 0x040fe200078efcff */
[C---:B------:R-:W-:Y:S01]  /*0640*/  IMAD R99, R78.reuse, UR7, RZ ;  /* 0x000000074e637c24 */ /* 0x040fe2000f8e02ff */
[----:B------:R-:W-:Y:S01]  /*0650*/  LOP3.LUT R127, R78, 0x10, RZ, 0xfc, !PT ;  /* 0x000000104e7f7812 */ /* 0x000fe200078efcff */
[----:B------:R-:W1:Y:S01]  /*0660*/  I2F.RP R0, R3 ;  /* 0x0000000300007306 */ /* 0x000e620000209400 */
[----:B------:R-:W-:Y:S01]  /*0670*/  ULDC.64 UR10, c[0x0][0x210] ;  /* 0x00008400000a7ab9 */ /* 0x000fe20000000a00 */
[----:B------:R-:W-:Y:S01]  /*0680*/  IMAD R95, R126, UR7, RZ ;  /* 0x000000077e5f7c24 */ /* 0x000fe2000f8e02ff */
[----:B------:R-:W-:Y:S01]  /*0690*/  ULDC UR6, c[0x0][0x240] ;  /* 0x0000900000067ab9 */ /* 0x000fe20000000800 */
[----:B------:R-:W-:Y:S01]  /*06a0*/  IMAD R97, R127, UR7, RZ ;  /* 0x000000077f617c24 */ /* 0x000fe2000f8e02ff */
[----:B------:R-:W2:Y:S01]  /*06b0*/  LDC R105, c[0x0][0x23c] ;  /* 0x00008f00ff697b82 */ /* 0x000ea20000000800 */
[----:B------:R-:W-:-:S02]  /*06c0*/  LOP3.LUT R88, R82, 0x3f, RZ, 0xc0, !PT ;  /* 0x0000003f52587812 */ /* 0x000fc400078ec0ff */
[----:B0-----:R-:W0:Y:S08]  /*06d0*/  MUFU.RCP R2, R2 ;  /* 0x0000000200027308 */ /* 0x001e300000001000 */
[----:B-1----:R-:W1:Y:S01]  /*06e0*/  MUFU.RCP R0, R0 ;  /* 0x0000000000007308 */ /* 0x002e620000001000 */
[----:B0-----:R-:W-:-:S07]  /*06f0*/  VIADD R6, R2, 0xffffffe ;  /* 0x0ffffffe02067836 */ /* 0x001fce0000000000 */
[----:B------:R0:W3:Y:S01]  /*0700*/  F2I.FTZ.U32.TRUNC.NTZ R7, R6 ;  /* 0x0000000600077305 */ /* 0x0000e2000021f000 */
[----:B--2---:R-:W-:Y:S02]  /*0710*/  IMAD.SHL.U32 R101, R105, 0x40, RZ ;  /* 0x0000004069657824 */ /* 0x004fe400078e00ff */
[----:B------:R-:W-:Y:S02]  /*0720*/  IMAD R105, R88, R105, RZ ;  /* 0x0000006958697224 */ /* 0x000fe400078e02ff */
[----:B-1----:R-:W-:Y:S01]  /*0730*/  VIADD R4, R0, 0xffffffe ;  /* 0x0ffffffe00047836 */ /* 0x002fe20000000000 */
[----:B------:R-:W-:Y:S01]  /*0740*/  SHF.R.U32.HI R0, RZ, 0x6, R82 ;  /* 0x00000006ff007819 */ /* 0x000fe20000011652 */
[----:B0-----:R-:W-:Y:S02]  /*0750*/  IMAD.MOV.U32 R6, RZ, RZ, RZ ;  /* 0x000000ffff067224 */ /* 0x001fe400078e00ff */
[----:B------:R0:W1:Y:S01]  /*0760*/  F2I.FTZ.U32.TRUNC.NTZ R5, R4 ;  /* 0x0000000400057305 */ /* 0x000062000021f000 */
[----:B------:R-:W-:Y:S01]  /*0770*/  SGXT.U32 R0, R0, 0x2 ;  /* 0x000000020000781a */ /* 0x000fe20000000000 */
[----:B---3--:R-:W-:-:S03]  /*0780*/  IMAD.MOV R9, RZ, RZ, -R7 ;  /* 0x000000ffff097224 */ /* 0x008fc600078e0a07 */
[----:B------:R-:W-:Y:S02]  /*0790*/  LOP3.LUT R21, R77, R0, RZ, 0xfc, !PT ;  /* 0x000000004d157212 */ /* 0x000fe400078efcff */
[----:B------:R-:W-:Y:S01]  /*07a0*/  LOP3.LUT R0, R82, 0x7, RZ, 0xc0, !PT ;  /* 0x0000000752007812 */ /* 0x000fe200078ec0ff */
[----:B------:R-:W-:Y:S01]  /*07b0*/  IMAD R9, R9, R12, RZ ;  /* 0x0000000c09097224 */ /* 0x000fe200078e02ff */
[C---:B------:R-:W-:Y:S01]  /*07c0*/  LOP3.LUT R10, R21.reuse, 0x7c, RZ, 0xfc, !PT ;  /* 0x0000007c150a7812 */ /* 0x040fe200078efcff */
[----:B0-----:R-:W-:Y:S01]  /*07d0*/  IMAD.MOV.U32 R4, RZ, RZ, RZ ;  /* 0x000000ffff047224 */ /* 0x001fe200078e00ff */
[----:B------:R-:W-:Y:S01]  /*07e0*/  LOP3.LUT R11, R21, 0x78, RZ, 0xfc, !PT ;  /* 0x00000078150b7812 */ /* 0x000fe200078efcff */
[----:B------:R-:W-:Y:S01]  /*07f0*/  IMAD.HI.U32 R7, R7, R9, R6 ;  /* 0x0000000907077227 */ /* 0x000fe200078e0006 */
[----:B------:R-:W-:Y:S02]  /*0800*/  IABS R6, R10 ;  /* 0x0000000a00067213 */ /* 0x000fe40000000000 */
[C---:B------:R-:W-:Y:S01]  /*0810*/  LOP3.LUT R13, R21.reuse, 0x74, RZ, 0xfc, !PT ;  /* 0x00000074150d7812 */ /* 0x040fe200078efcff */
[----:B-1----:R-:W-:Y:S01]  /*0820*/  IMAD.MOV R2, RZ, RZ, -R5 ;  /* 0x000000ffff027224 */ /* 0x002fe200078e0a05 */
[----:B------:R-:W-:Y:S01]  /*0830*/  LOP3.LUT R15, R21, 0x70, RZ, 0xfc, !PT ;  /* 0x00000070150f7812 */ /* 0x000fe200078efcff */
[----:B------:R-:W-:Y:S01]  /*0840*/  IMAD.HI.U32 R7, R7, R8, RZ ;  /* 0x0000000807077227 */ /* 0x000fe200078e00ff */
[----:B------:R-:W-:-:S02]  /*0850*/  ISETP.GE.AND P5, PT, R10, RZ, PT ;  /* 0x000000ff0a00720c */ /* 0x000fc40003fa6270 */
[----:B------:R-:W-:Y:S01]  /*0860*/  ISETP.GE.AND P4, PT, R11, RZ, PT ;  /* 0x000000ff0b00720c */ /* 0x000fe20003f86270 */
[----:B------:R-:W-:Y:S01]  /*0870*/  IMAD.MOV R7, RZ, RZ, -R7 ;  /* 0x000000ffff077224 */ /* 0x000fe200078e0a07 */
[C---:B------:R-:W-:Y:S01]  /*0880*/  LOP3.LUT R23, R21.reuse, 0x4c, RZ, 0xfc, !PT ;  /* 0x0000004c15177812 */ /* 0x040fe200078efcff */
[----:B------:R-:W-:Y:S01]  /*0890*/  IMAD R9, R2, R3, RZ ;  /* 0x0000000302097224 */ /* 0x000fe200078e02ff */
[----:B------:R-:W-:Y:S01]  /*08a0*/  LOP3.LUT R25, R21, 0x48, RZ, 0xfc, !PT ;  /* 0x0000004815197812 */ /* 0x000fe200078efcff */
[C---:B------:R-:W-:Y:S01]  /*08b0*/  IMAD R7, R12.reuse, R7, R8 ;  /* 0x000000070c077224 */ /* 0x040fe200078e0208 */
[----:B------:R-:W-:Y:S01]  /*08c0*/  IABS R8, R11 ;  /* 0x0000000b00087213 */ /* 0x000fe20000000000 */
[----:B------:R-:W-:Y:S01]  /*08d0*/  IMAD.HI.U32 R4, R5, R9, R4 ;  /* 0x0000000905047227 */ /* 0x000fe200078e0004 */
[----:B------:R-:W-:Y:S02]  /*08e0*/  LOP3.LUT R5, R81, 0x1c00, RZ, 0xc0, !PT ;  /* 0x00001c0051057812 */ /* 0x000fe400078ec0ff */
[----:B------:R-:W-:Y:S01]  /*08f0*/  ISETP.GT.U32.AND P0, PT, R12, R7, PT ;  /* 0x000000070c00720c */ /* 0x000fe20003f04070 */
[C---:B------:R-:W-:Y:S01]  /*0900*/  IMAD.SHL.U32 R2, R0.reuse, 0x10, RZ ;  /* 0x0000001000027824 */ /* 0x040fe200078e00ff */
[----:B------:R-:W-:Y:S01]  /*0910*/  IABS R9, R13 ;  /* 0x0000000d00097213 */ /* 0x000fe20000000000 */
[----:B------:R-:W-:Y:S01]  /*0920*/  IMAD R5, R0, 0x80, R5 ;  /* 0x0000008000057824 */ /* 0x000fe200078e0205 */
[----:B------:R-:W-:Y:S01]  /*0930*/  LOP3.LUT R11, R21, 0x68, RZ, 0xfc, !PT ;  /* 0x00000068150b7812 */ /* 0x000fe200078efcff */
[----:B------:R-:W-:Y:S01]  /*0940*/  IMAD.HI.U32 R0, R4, R6, RZ ;  /* 0x0000000604007227 */ /* 0x000fe200078e00ff */
[----:B------:R-:W-:-:S02]  /*0950*/  LOP3.LUT R76, R2, 0x30, R19, 0x78, !PT ;  /* 0x00000030024c7812 */ /* 0x000fc400078e7813 */
[----:B------:R-:W-:Y:S01]  /*0960*/  IABS R14, R11 ;  /* 0x0000000b000e7213 */ /* 0x000fe20000000000 */
[----:B------:R-:W-:Y:S01]  /*0970*/  IMAD.HI.U32 R2, R4, R8, RZ ;  /* 0x0000000804027227 */ /* 0x000fe200078e00ff */
[----:B------:R-:W-:Y:S02]  /*0980*/  IABS R26, R23 ;  /* 0x00000017001a7213 */ /* 0x000fe40000000000 */
[----:B------:R-:W-:Y:S01]  /*0990*/  LOP3.LUT R27, R21, 0x44, RZ, 0xfc, !PT ;  /* 0x00000044151b7812 */ /* 0x000fe200078efcff */
[----:B------:R-:W-:Y:S01]  /*09a0*/  @!P0 IMAD.IADD R7, R7, 0x1, -R12 ;  /* 0x0000000107078824 */ /* 0x000fe200078e0a0c */
[C---:B------:R-:W-:Y:S01]  /*09b0*/  LOP3.LUT R29, R21.reuse, 0x38, RZ, 0xfc, !PT ;  /* 0x00000038151d7812 */ /* 0x040fe200078efcff */
[----:B------:R-:W-:Y:S01]  /*09c0*/  IMAD.MOV R0, RZ, RZ, -R0 ;  /* 0x000000ffff007224 */ /* 0x000fe200078e0a00 */
[----:B------:R-:W-:Y:S01]  /*09d0*/  LOP3.LUT R31, R21, 0x8, RZ, 0xfc, !PT ;  /* 0x00000008151f7812 */ /* 0x000fe200078efcff */
[----:B------:R-:W-:Y:S01]  /*09e0*/  IMAD.IADD R76, R5, 0x1, R76 ;  /* 0x00000001054c7824 */ /* 0x000fe200078e024c */
[----:B------:R-:W-:Y:S01]  /*09f0*/  ISETP.GT.U32.AND P0, PT, R12, R7, PT ;  /* 0x000000070c00720c */ /* 0x000fe20003f04070 */
[----:B------:R-:W-:Y:S01]  /*0a00*/  IMAD.MOV R2, RZ, RZ, -R2 ;  /* 0x000000ffff027224 */ /* 0x000fe200078e0a02 */
[----:B------:R-:W-:Y:S01]  /*0a10*/  IABS R34, R29 ;  /* 0x0000001d00227213 */ /* 0x000fe20000000000 */
[----:B------:R-:W-:Y:S01]  /*0a20*/  IMAD.HI.U32 R5, R4, R9, RZ ;  /* 0x0000000904057227 */ /* 0x000fe200078e00ff */
[----:B------:R-:W-:-:S02]  /*0a30*/  IABS R56, R31 ;  /* 0x0000001f00387213 */ /* 0x000fc40000000000 */
[----:B------:R-:W-:Y:S01]  /*0a40*/  LOP3.LUT R33, R21, 0x4, RZ, 0xfc, !PT ;  /* 0x0000000415217812 */ /* 0x000fe200078efcff */
[C---:B------:R-:W-:Y:S01]  /*0a50*/  IMAD R0, R3.reuse, R0, R6 ;  /* 0x0000000003007224 */ /* 0x040fe200078e0206 */
[----:B------:R-:W-:Y:S01]  /*0a60*/  IABS R60, R21 ;  /* 0x00000015003c7213 */ /* 0x000fe20000000000 */
[C---:B------:R-:W-:Y:S01]  /*0a70*/  IMAD R6, R3.reuse, R2, R8 ;  /* 0x0000000203067224 */ /* 0x040fe200078e0208 */
[----:B------:R-:W-:Y:S01]  /*0a80*/  IABS R2, R15 ;  /* 0x0000000f00027213 */ /* 0x000fe20000000000 */
[----:B------:R-:W-:Y:S01]  /*0a90*/  IMAD.MOV R10, RZ, RZ, -R5 ;  /* 0x000000ffff0a7224 */ /* 0x000fe200078e0a05 */
[----:B------:R-:W-:Y:S01]  /*0aa0*/  ISETP.GT.U32.AND P2, PT, R3, R0, PT ;  /* 0x000000000300720c */ /* 0x000fe20003f44070 */
[----:B------:R-:W-:Y:S01]  /*0ab0*/  @!P0 IMAD.IADD R7, R7, 0x1, -R12 ;  /* 0x0000000107078824 */ /* 0x000fe200078e0a0c */
[C---:B------:R-:W-:Y:S01]  /*0ac0*/  ISETP.GT.U32.AND P3, PT, R3.reuse, R6, PT ;  /* 0x000000060300720c */ /* 0x040fe20003f64070 */
[----:B------:R-:W-:Y:S01]  /*0ad0*/  IMAD R8, R3, R10, R9 ;  /* 0x0000000a03087224 */ /* 0x000fe200078e0209 */
[----:B------:R-:W-:Y:S01]  /*0ae0*/  ISETP.GE.AND P0, PT, R79, RZ, PT ;  /* 0x000000ff4f00720c */ /* 0x000fe20003f06270 */
[----:B------:R-:W-:Y:S01]  /*0af0*/  IMAD.MOV.U32 R10, RZ, RZ, R2 ;  /* 0x000000ffff0a7224 */ /* 0x000fe200078e0002 */
[----:B------:R-:W-:-:S02]  /*0b00*/  LOP3.LUT R9, R21, 0x6c, RZ, 0xfc, !PT ;  /* 0x0000006c15097812 */ /* 0x000fc400078efcff */
[C---:B------:R-:W-:Y:S01]  /*0b10*/  ISETP.GT.U32.AND P6, PT, R3.reuse, R8, PT ;  /* 0x000000080300720c */ /* 0x040fe20003fc4070 */
[----:B------:R-:W-:Y:S01]  /*0b20*/  IMAD.HI.U32 R2, R4, R10, RZ ;  /* 0x0000000a04027227 */ /* 0x000fe200078e00ff */
[----:B------:R-:W-:Y:S02]  /*0b30*/  IABS R12, R9 ;  /* 0x00000009000c7213 */ /* 0x000fe40000000000 */
[----:B------:R-:W-:Y:S01]  /*0b40*/  IABS R58, R33 ;  /* 0x00000021003a7213 */ /* 0x000fe20000000000 */
[----:B------:R-:W-:Y:S01]  /*0b50*/  IMAD.MOV R5, RZ, RZ, -R2 ;  /* 0x000000ffff057224 */ /* 0x000fe200078e0a02 */
[----:B------:R-:W-:Y:S01]  /*0b60*/  LOP3.LUT R92, R76, 0x40, RZ, 0x3c, !PT ;  /* 0x000000404c5c7812 */ /* 0x000fe200078e3cff */
[----:B------:R-:W-:Y:S02]  /*0b70*/  @!P2 IMAD.IADD R0, R0, 0x1, -R3 ;  /* 0x000000010000a824 */ /* 0x000fe400078e0a03 */
[----:B------:R-:W-:Y:S02]  /*0b80*/  IMAD.MOV.U32 R2, RZ, RZ, R7 ;  /* 0x000000ffff027224 */ /* 0x000fe400078e0007 */
[----:B------:R-:W-:-:S02]  /*0b90*/  IMAD R10, R3, R5, R10 ;  /* 0x00000005030a7224 */ /* 0x000fc400078e020a */
[--C-:B------:R-:W-:Y:S01]  /*0ba0*/  @!P3 IMAD.IADD R6, R6, 0x1, -R3.reuse ;  /* 0x000000010606b824 */ /* 0x100fe200078e0a03 */
[C---:B------:R-:W-:Y:S01]  /*0bb0*/  ISETP.GT.U32.AND P3, PT, R3.reuse, R0, PT ;  /* 0x000000000300720c */ /* 0x040fe20003f64070 */
[----:B------:R-:W-:Y:S01]  /*0bc0*/  @!P0 IMAD.MOV R2, RZ, RZ, -R2 ;  /* 0x000000ffff028224 */ /* 0x000fe200078e0a02 */
[C---:B------:R-:W-:Y:S01]  /*0bd0*/  ISETP.GT.U32.AND P0, PT, R3.reuse, R10, PT ;  /* 0x0000000a0300720c */ /* 0x040fe20003f04070 */
[----:B------:R-:W-:Y:S01]  /*0be0*/  @!P6 IMAD.IADD R8, R8, 0x1, -R3 ;  /* 0x000000010808e824 */ /* 0x000fe200078e0a03 */
[C---:B------:R-:W-:Y:S01]  /*0bf0*/  ISETP.GT.U32.AND P2, PT, R3.reuse, R6, PT ;  /* 0x000000060300720c */ /* 0x040fe20003f44070 */
[C---:B------:R-:W-:Y:S01]  /*0c00*/  IMAD.HI.U32 R5, R4.reuse, R12, RZ ;  /* 0x0000000c04057227 */ /* 0x040fe200078e00ff */
[----:B------:R-:W-:Y:S02]  /*0c10*/  @!P1 LOP3.LUT R2, RZ, R16, RZ, 0x33, !PT ;  /* 0x00000010ff029212 */ /* 0x000fe400078e33ff */
[----:B------:R-:W-:Y:S01]  /*0c20*/  ISETP.GT.U32.AND P6, PT, R3, R8, PT ;  /* 0x000000080300720c */ /* 0x000fe20003fc4070 */
[----:B------:R-:W-:Y:S01]  /*0c30*/  IMAD.HI.U32 R7, R4, R14, RZ ;  /* 0x0000000e04077227 */ /* 0x000fe200078e00ff */
[----:B------:R-:W-:-:S02]  /*0c40*/  ISETP.GE.AND P1, PT, R13, RZ, PT ;  /* 0x000000ff0d00720c */ /* 0x000fc40003f26270 */
[----:B------:R-:W-:Y:S01]  /*0c50*/  IABS R13, R27 ;  /* 0x0000001b000d7213 */ /* 0x000fe20000000000 */
[----:B------:R-:W-:Y:S02]  /*0c60*/  IMAD.MOV R5, RZ, RZ, -R5 ;  /* 0x000000ffff057224 */ /* 0x000fe400078e0a05 */
[----:B------:R-:W-:Y:S01]  /*0c70*/  @!P3 IMAD.IADD R0, R0, 0x1, -R3 ;  /* 0x000000010000b824 */ /* 0x000fe200078e0a03 */
[----:B------:R-:W-:Y:S01]  /*0c80*/  ISETP.GE.AND P3, PT, R15, RZ, PT ;  /* 0x000000ff0f00720c */ /* 0x000fe20003f66270 */
[----:B------:R-:W-:Y:S01]  /*0c90*/  IMAD.MOV R7, RZ, RZ, -R7 ;  /* 0x000000ffff077224 */ /* 0x000fe200078e0a07 */
[----:B------:R-:W-:Y:S01]  /*0ca0*/  LOP3.LUT R15, R21, 0x50, RZ, 0xfc, !PT ;  /* 0x00000050150f7812 */ /* 0x000fe200078efcff */
[----:B------:R-:W-:Y:S02]  /*0cb0*/  IMAD R12, R3, R5, R12 ;  /* 0x00000005030c7224 */ /* 0x000fe400078e020c */
[--C-:B------:R-:W-:Y:S01]  /*0cc0*/  @!P0 IMAD.IADD R10, R10, 0x1, -R3.reuse ;  /* 0x000000010a0a8824 */ /* 0x100fe200078e0a03 */
[----:B------:R-:W-:Y:S01]  /*0cd0*/  IABS R24, R15 ;  /* 0x0000000f00187213 */ /* 0x000fe20000000000 */
[----:B------:R-:W-:Y:S01]  /*0ce0*/  @!P2 IMAD.IADD R6, R6, 0x1, -R3 ;  /* 0x000000010606a824 */ /* 0x000fe200078e0a03 */
[----:B------:R-:W-:Y:S01]  /*0cf0*/  ISETP.GE.AND P2, PT, R9, RZ, PT ;  /* 0x000000ff0900720c */ /* 0x000fe20003f46270 */
[C---:B------:R-:W-:Y:S01]  /*0d00*/  IMAD R14, R3.reuse, R7, R14 ;  /* 0x00000007030e7224 */ /* 0x040fe200078e020e */
[----:B------:R-:W-:Y:S01]  /*0d10*/  ISETP.GT.U32.AND P0, PT, R3, R10, PT ;  /* 0x0000000a0300720c */ /* 0x000fe20003f04070 */
[----:B------:R-:W-:Y:S01]  /*0d20*/  IMAD.MOV.U32 R5, RZ, RZ, R0 ;  /* 0x000000ffff057224 */ /* 0x000fe200078e0000 */
[----:B------:R-:W-:Y:S01]  /*0d30*/  LOP3.LUT R0, R21, 0x64, RZ, 0xfc, !PT ;  /* 0x0000006415007812 */ /* 0x000fe200078efcff */
[----:B------:R-:W-:Y:S01]  /*0d40*/  @!P4 IMAD.MOV R6, RZ, RZ, -R6 ;  /* 0x000000ffff06c224 */ /* 0x000fe200078e0a06 */
[C---:B------:R-:W-:Y:S01]  /*0d50*/  ISETP.GT.U32.AND P4, PT, R3.reuse, R14, PT ;  /* 0x0000000e0300720c */ /* 0x040fe20003f84070 */
[----:B------:R-:W-:Y:S01]  /*0d60*/  @!P5 IMAD.MOV R5, RZ, RZ, -R5 ;  /* 0x000000ffff05d224 */ /* 0x000fe200078e0a05 */
[----:B------:R-:W-:Y:S01]  /*0d70*/  ISETP.GT.U32.AND P5, PT, R3, R12, PT ;  /* 0x0000000c0300720c */ /* 0x000fe20003fa4070 */
[----:B------:R-:W-:Y:S01]  /*0d80*/  @!P6 IMAD.IADD R8, R8, 0x1, -R3 ;  /* 0x000000010808e824 */ /* 0x000fe200078e0a03 */
[----:B------:R-:W-:-:S02]  /*0d90*/  IABS R7, R0 ;  /* 0x0000000000077213 */ /* 0x000fc40000000000 */
[----:B------:R-:W-:Y:S01]  /*0da0*/  ISETP.GE.AND P6, PT, R11, RZ, PT ;  /* 0x000000ff0b00720c */ /* 0x000fe20003fc6270 */
[----:B------:R-:W-:Y:S01]  /*0db0*/  @!P1 IMAD.MOV R8, RZ, RZ, -R8 ;  /* 0x000000ffff089224 */ /* 0x000fe200078e0a08 */
[----:B------:R-:W-:Y:S01]  /*0dc0*/  ISETP.GE.AND P1, PT, R0, RZ, PT ;  /* 0x000000ff0000720c */ /* 0x000fe20003f26270 */
[--C-:B------:R-:W-:Y:S01]  /*0dd0*/  @!P0 IMAD.IADD R10, R10, 0x1, -R3.reuse ;  /* 0x000000010a0a8824 */ /* 0x100fe200078e0a03 */
[C---:B------:R-:W-:Y:S02]  /*0de0*/  LOP3.LUT R0, R21.reuse, 0x60, RZ, 0xfc, !PT ;  /* 0x0000006015007812 */ /* 0x040fe400078efcff */
[----:B------:R-:W-:Y:S01]  /*0df0*/  LOP3.LUT R9, R21, 0x5c, RZ, 0xfc, !PT ;  /* 0x0000005c15097812 */ /* 0x000fe200078efcff */
[--C-:B------:R-:W-:Y:S01]  /*0e00*/  @!P4 IMAD.IADD R14, R14, 0x1, -R3.reuse ;  /* 0x000000010e0ec824 */ /* 0x100fe200078e0a03 */
[----:B------:R-:W-:Y:S01]  /*0e10*/  ISETP.GE.AND P0, PT, R0, RZ, PT ;  /* 0x000000ff0000720c */ /* 0x000fe20003f06270 */
[----:B------:R-:W-:Y:S01]  /*0e20*/  @!P5 IMAD.IADD R12, R12, 0x1, -R3 ;  /* 0x000000010c0cd824 */ /* 0x000fe200078e0a03 */
[----:B------:R-:W-:Y:S01]  /*0e30*/  IABS R16, R0 ;  /* 0x0000000000107213 */ /* 0x000fe20000000000 */
[----:B------:R-:W-:Y:S01]  /*0e40*/  IMAD.HI.U32 R0, R4, R7, RZ ;  /* 0x0000000704007227 */ /* 0x000fe200078e00ff */
[----:B------:R-:W-:-:S02]  /*0e50*/  ISETP.GT.U32.AND P4, PT, R3, R14, PT ;  /* 0x0000000e0300720c */ /* 0x000fc40003f84070 */
[----:B------:R-:W-:Y:S01]  /*0e60*/  ISETP.GT.U32.AND P5, PT, R3, R12, PT ;  /* 0x0000000c0300720c */ /* 0x000fe20003fa4070 */
[----:B------:R-:W-:Y:S01]  /*0e70*/  IMAD.MOV R0, RZ, RZ, -R0 ;  /* 0x000000ffff007224 */ /* 0x000fe200078e0a00 */
[----:B------:R-:W-:Y:S01]  /*0e80*/  IABS R18, R9 ;  /* 0x0000000900127213 */ /* 0x000fe20000000000 */
[----:B------:R-:W-:Y:S01]  /*0e90*/  @!P3 IMAD.MOV R10, RZ, RZ, -R10 ;  /* 0x000000ffff0ab224 */ /* 0x000fe200078e0a0a */
[----:B------:R-:W-:Y:S01]  /*0ea0*/  ISETP.GE.AND P3, PT, R9, RZ, PT ;  /* 0x000000ff0900720c */ /* 0x000fe20003f66270 */
[----:B------:R-:W-:Y:S01]  /*0eb0*/  IMAD R0, R3, R0, R7 ;  /* 0x0000000003007224 */ /* 0x000fe200078e0207 */
[----:B------:R-:W-:Y:S01]  /*0ec0*/  LOP3.LUT R11, R21, 0x58, RZ, 0xfc, !PT ;  /* 0x00000058150b7812 */ /* 0x000fe200078efcff */
[----:B------:R-:W-:-:S03]  /*0ed0*/  IMAD.HI.U32 R7, R4, R16, RZ ;  /* 0x0000001004077227 */ /* 0x000fc600078e00ff */
[----:B------:R-:W-:Y:S01]  /*0ee0*/  IABS R20, R11 ;  /* 0x0000000b00147213 */ /* 0x000fe20000000000 */
[----:B------:R-:W-:Y:S02]  /*0ef0*/  IMAD.MOV R7, RZ, RZ, -R7 ;  /* 0x000000ffff077224 */ /* 0x000fe400078e0a07 */
[----:B------:R-:W-:-:S04]  /*0f00*/  IMAD.HI.U32 R9, R4, R18, RZ ;  /* 0x0000001204097227 */ /* 0x000fc800078e00ff */
[--C-:B------:R-:W-:Y:S01]  /*0f10*/  @!P5 IMAD.IADD R12, R12, 0x1, -R3.reuse ;  /* 0x000000010c0cd824 */ /* 0x100fe200078e0a03 */
[----:B------:R-:W-:Y:S01]  /*0f20*/  ISETP.GT.U32.AND P5, PT, R3, R0, PT ;  /* 0x000000000300720c */ /* 0x000fe20003fa4070 */
[----:B------:R-:W-:Y:S01]  /*0f30*/  @!P4 IMAD.IADD R14, R14, 0x1, -R3 ;  /* 0x000000010e0ec824 */ /* 0x000fe200078e0a03 */
[----:B------:R-:W-:Y:S01]  /*0f40*/  ISETP.GE.AND P4, PT, R11, RZ, PT ;  /* 0x000000ff0b00720c */ /* 0x000fe20003f86270 */
[C---:B------:R-:W-:Y:S01]  /*0f50*/  IMAD R16, R3.reuse, R7, R16 ;  /* 0x0000000703107224 */ /* 0x040fe200078e0210 */
[----:B------:R-:W-:Y:S01]  /*0f60*/  IABS R11, R25 ;  /* 0x00000019000b7213 */ /* 0x000fe20000000000 */
[----:B------:R-:W-:Y:S02]  /*0f70*/  IMAD.MOV R9, RZ, RZ, -R9 ;  /* 0x000000ffff097224 */ /* 0x000fe400078e0a09 */
[----:B------:R-:W-:Y:S01]  /*0f80*/  @!P6 IMAD.MOV R14, RZ, RZ, -R14 ;  /* 0x000000ffff0ee224 */ /* 0x000fe200078e0a0e */
[C---:B------:R-:W-:Y:S01]  /*0f90*/  ISETP.GT.U32.AND P6, PT, R3.reuse, R16, PT ;  /* 0x000000100300720c */ /* 0x040fe20003fc4070 */
[----:B------:R-:W-:Y:S01]  /*0fa0*/  IMAD R18, R3, R9, R18 ;  /* 0x0000000903127224 */ /* 0x000fe200078e0212 */
[----:B------:R-:W-:Y:S01]  /*0fb0*/  LOP3.LUT R9, R21, 0x54, RZ, 0xfc, !PT ;  /* 0x0000005415097812 */ /* 0x000fe200078efcff */
[----:B------:R-:W-:-:S03]  /*0fc0*/  IMAD.HI.U32 R7, R4, R20, RZ ;  /* 0x0000001404077227 */ /* 0x000fc600078e00ff */
[----:B------:R-:W-:Y:S01]  /*0fd0*/  IABS R22, R9 ;  /* 0x0000000900167213 */ /* 0x000fe20000000000 */
[----:B------:R-:W-:Y:S02]  /*0fe0*/  IMAD.MOV R7, RZ, RZ, -R7 ;  /* 0x000000ffff077224 */ /* 0x000fe400078e0a07 */
[----:B------:R-:W-:Y:S01]  /*0ff0*/  @!P5 IMAD.IADD R0, R0, 0x1, -R3 ;  /* 0x000000010000d824 */ /* 0x000fe200078e0a03 */
[----:B------:R-:W-:Y:S01]  /*1000*/  ISETP.GE.AND P5, PT, R9, RZ, PT ;  /* 0x000000ff0900720c */ /* 0x000fe20003fa6270 */
[C---:B------:R-:W-:Y:S02]  /*1010*/  IMAD R20, R3.reuse, R7, R20 ;  /* 0x0000000703147224 */ /* 0x040fe400078e0214 */
[----:B------:R-:W-:Y:S01]  /*1020*/  @!P2 IMAD.MOV R12, RZ, RZ, -R12 ;  /* 0x000000ffff0ca224 */ /* 0x000fe200078e0a0c */
[----:B------:R-:W-:Y:S01]  /*1030*/  ISETP.GT.U32.AND P2, PT, R3, R0, PT ;  /* 0x000000000300720c */ /* 0x000fe20003f44070 */
[----:B------:R-:W-:-:S04]  /*1040*/  IMAD.HI.U32 R7, R4, R22, RZ ;  /* 0x0000001604077227 */ /* 0x000fc800078e00ff */
[----:B------:R-:W-:Y:S02]  /*1050*/  @!P6 IMAD.IADD R16, R16, 0x1, -R3 ;  /* 0x000000011010e824 */ /* 0x000fe400078e0a03 */
[----:B------:R-:W-:Y:S02]  /*1060*/  IMAD.MOV R7, RZ, RZ, -R7 ;  /* 0x000000ffff077224 */ /* 0x000fe400078e0a07 */
[----:B------:R-:W-:Y:S01]  /*1070*/  IMAD.HI.U32 R9, R4, R24, RZ ;  /* 0x0000001804097227 */ /* 0x000fe200078e00ff */
[----:B------:R-:W-:-:S03]  /*1080*/  ISETP.GT.U32.AND P6, PT, R3, R16, PT ;  /* 0x000000100300720c */ /* 0x000fc60003fc4070 */
[----:B------:R-:W-:Y:S02]  /*1090*/  IMAD R22, R3, R7, R22 ;  /* 0x0000000703167224 */ /* 0x000fe400078e0216 */
[----:B------:R-:W-:-:S04]  /*10a0*/  IMAD.HI.U32 R7, R4, R26, RZ ;  /* 0x0000001a04077227 */ /* 0x000fc800078e00ff */
[----:B------:R-:W-:Y:S02]  /*10b0*/  IMAD.MOV R7, RZ, RZ, -R7 ;  /* 0x000000ffff077224 */ /* 0x000fe400078e0a07 */
[--C-:B------:R-:W-:Y:S01]  /*10c0*/  @!P2 IMAD.IADD R0, R0, 0x1, -R3.reuse ;  /* 0x000000010000a824 */ /* 0x100fe200078e0a03 */
[C---:B------:R-:W-:Y:S01]  /*10d0*/  ISETP.GT.U32.AND P2, PT, R3.reuse, R18, PT ;  /* 0x000000120300720c */ /* 0x040fe20003f44070 */
[C---:B------:R-:W-:Y:S02]  /*10e0*/  IMAD R26, R3.reuse, R7, R26 ;  /* 0x00000007031a7224 */ /* 0x040fe400078e021a */
[----:B------:R-:W-:Y:S01]  /*10f0*/  @!P6 IMAD.IADD R16, R16, 0x1, -R3 ;  /* 0x000000011010e824 */ /* 0x000fe200078e0a03 */
[----:B------:R-:W-:Y:S01]  /*1100*/  ISETP.GT.U32.AND P6, PT, R3, R20, PT ;  /* 0x000000140300720c */ /* 0x000fe20003fc4070 */
[----:B------:R-:W-:Y:S02]  /*1110*/  IMAD.MOV.U32 R7, RZ, RZ, R0 ;  /* 0x000000ffff077224 */ /* 0x000fe400078e0000 */
[----:B------:R-:W-:-:S02]  /*1120*/  IMAD.MOV R9, RZ, RZ, -R9 ;  /* 0x000000ffff097224 */ /* 0x000fc400078e0a09 */
[----:B------:R-:W-:Y:S01]  /*1130*/  @!P1 IMAD.MOV R7, RZ, RZ, -R7 ;  /* 0x000000ffff079224 */ /* 0x000fe200078e0a07 */
[C---:B------:R-:W-:Y:S01]  /*1140*/  ISETP.GT.U32.AND P1, PT, R3.reuse, R22, PT ;  /* 0x000000160300720c */ /* 0x040fe20003f24070 */
[----:B------:R-:W-:Y:S02]  /*1150*/  IMAD R24, R3, R9, R24 ;  /* 0x0000000903187224 */ /* 0x000fe400078e0218 */
[----:B------:R-:W-:Y:S02]  /*1160*/  @!P2 IMAD.IADD R18, R18, 0x1, -R3 ;  /* 0x000000011212a824 */ /* 0x000fe400078e0a03 */
[----:B------:R-:W-:-:S03]  /*1170*/  IMAD.HI.U32 R9, R4, R11, RZ ;  /* 0x0000000b04097227 */ /* 0x000fc600078e00ff */
[C---:B------:R-:W-:Y:S01]  /*1180*/  ISETP.GT.U32.AND P2, PT, R3.reuse, R18, PT ;  /* 0x000000120300720c */ /* 0x040fe20003f44070 */
[----:B------:R-:W-:Y:S01]  /*1190*/  @!P6 IMAD.IADD R20, R20, 0x1, -R3 ;  /* 0x000000011414e824 */ /* 0x000fe200078e0a03 */
[----:B------:R-:W-:Y:S01]  /*11a0*/  ISETP.GT.U32.AND P6, PT, R3, R26, PT ;  /* 0x0000001a0300720c */ /* 0x000fe20003fc4070 */
[----:B------:R-:W-:-:S04]  /*11b0*/  IMAD.HI.U32 R0, R4, R13, RZ ;  /* 0x0000000d04007227 */ /* 0x000fc800078e00ff */
[----:B------:R-:W-:Y:S01]  /*11c0*/  @!P1 IMAD.IADD R22, R22, 0x1, -R3 ;  /* 0x0000000116169824 */ /* 0x000fe200078e0a03 */
[C---:B------:R-:W-:Y:S01]  /*11d0*/  ISETP.GT.U32.AND P1, PT, R3.reuse, R20, PT ;  /* 0x000000140300720c */ /* 0x040fe20003f24070 */
[----:B------:R-:W-:Y:S02]  /*11e0*/  IMAD.MOV R28, RZ, RZ, -R9 ;  /* 0x000000ffff1c7224 */ /* 0x000fe400078e0a09 */
[----:B------:R-:W-:Y:S01]  /*11f0*/  @!P0 IMAD.MOV R16, RZ, RZ, -R16 ;  /* 0x000000ffff108224 */ /* 0x000fe200078e0a10 */
[C---:B------:R-:W-:Y:S01]  /*1200*/  ISETP.GT.U32.AND P0, PT, R3.reuse, R24, PT ;  /* 0x000000180300720c */ /* 0x040fe20003f04070 */
[----:B------:R-:W-:Y:S02]  /*1210*/  IMAD.MOV R30, RZ, RZ, -R0 ;  /* 0x000000ffff1e7224 */ /* 0x000fe400078e0a00 */
[C---:B------:R-:W-:Y:S02]  /*1220*/  IMAD R0, R3.reuse, R28, R11 ;  /* 0x0000001c03007224 */ /* 0x040fe400078e020b */
[----:B------:R-:W-:Y:S01]  /*1230*/  IMAD R28, R3, R30, R13 ;  /* 0x0000001e031c7224 */ /* 0x000fe200078e020d */
[----:B------:R-:W-:Y:S01]  /*1240*/  LOP3.LUT R13, R21, 0x40, RZ, 0xfc, !PT ;  /* 0x00000040150d7812 */ /* 0x000fe200078efcff */
[--C-:B------:R-:W-:Y:S01]  /*1250*/  @!P2 IMAD.IADD R18, R18, 0x1, -R3.reuse ;  /* 0x000000011212a824 */ /* 0x100fe200078e0a03 */
[----:B------:R-:W-:Y:S01]  /*1260*/  ISETP.GE.AND P2, PT, R15, RZ, PT ;  /* 0x000000ff0f00720c */ /* 0x000fe20003f46270 */
[--C-:B------:R-:W-:Y:S01]  /*1270*/  @!P1 IMAD.IADD R20, R20, 0x1, -R3.reuse ;  /* 0x0000000114149824 */ /* 0x100fe200078e0a03 */
[----:B------:R-:W-:Y:S01]  /*1280*/  ISETP.GT.U32.AND P1, PT, R3, R0, PT ;  /* 0x000000000300720c */ /* 0x000fe20003f24070 */
[----:B------:R-:W-:Y:S01]  /*1290*/  @!P3 IMAD.MOV R18, RZ, RZ, -R18 ;  /* 0x000000ffff12b224 */ /* 0x000fe200078e0a12 */
[----:B------:R-:W-:Y:S01]  /*12a0*/  IABS R30, R13 ;  /* 0x0000000d001e7213 */ /* 0x000fe20000000000 */
[--C-:B------:R-:W-:Y:S01]  /*12b0*/  @!P0 IMAD.IADD R24, R24, 0x1, -R3.reuse ;  /* 0x0000000118188824 */ /* 0x100fe200078e0a03 */
[----:B------:R-:W-:Y:S01]  /*12c0*/  LOP3.LUT R15, R21, 0x3c, RZ, 0xfc, !PT ;  /* 0x0000003c150f7812 */ /* 0x000fe200078efcff */
[----:B------:R-:W-:Y:S01]  /*12d0*/  @!P6 IMAD.IADD R26, R26, 0x1, -R3 ;  /* 0x000000011a1ae824 */ /* 0x000fe200078e0a03 */
[C---:B------:R-:W-:Y:S01]  /*12e0*/  ISETP.GT.U32.AND P0, PT, R3.reuse, R22, PT ;  /* 0x000000160300720c */ /* 0x040fe20003f04070 */
[----:B------:R-:W-:Y:S01]  /*12f0*/  IMAD.HI.U32 R9, R4, R30, RZ ;  /* 0x0000001e04097227 */ /* 0x000fe200078e00ff */
[----:B------:R-:W-:-:S02]  /*1300*/  ISETP.GT.U32.AND P3, PT, R3, R24, PT ;  /* 0x000000180300720c */ /* 0x000fc40003f64070 */
[----:B------:R-:W-:Y:S01]  /*1310*/  IABS R32, R15 ;  /* 0x0000000f00207213 */ /* 0x000fe20000000000 */
[----:B------:R-:W-:Y:S01]  /*1320*/  IMAD.MOV R9, RZ, RZ, -R9 ;  /* 0x000000ffff097224 */ /* 0x000fe200078e0a09 */
[----:B------:R-:W-:Y:S01]  /*1330*/  ISETP.GT.U32.AND P6, PT, R3, R26, PT ;  /* 0x0000001a0300720c */ /* 0x000fe20003fc4070 */
[----:B------:R-:W-:Y:S01]  /*1340*/  @!P1 IMAD.IADD R0, R0, 0x1, -R3 ;  /* 0x0000000100009824 */ /* 0x000fe200078e0a03 */
[----:B------:R-:W-:Y:S01]  /*1350*/  ISETP.GE.AND P1, PT, R25, RZ, PT ;  /* 0x000000ff1900720c */ /* 0x000fe20003f26270 */
[----:B------:R-:W-:Y:S01]  /*1360*/  IMAD R30, R3, R9, R30 ;  /* 0x00000009031e7224 */ /* 0x000fe200078e021e */
[----:B------:R-:W-:Y:S01]  /*1370*/  LOP3.LUT R25, R21, 0x30, RZ, 0xfc, !PT ;  /* 0x0000003015197812 */ /* 0x000fe200078efcff */
[----:B------:R-:W-:-:S04]  /*1380*/  IMAD.HI.U32 R9, R4, R32, RZ ;  /* 0x0000002004097227 */ /* 0x000fc800078e00ff */
[----:B------:R-:W-:Y:S01]  /*1390*/  @!P4 IMAD.MOV R20, RZ, RZ, -R20 ;  /* 0x000000ffff14c224 */ /* 0x000fe200078e0a14 */
[----:B------:R-:W-:Y:S01]  /*13a0*/  ISETP.GT.U32.AND P4, PT, R3, R0, PT ;  /* 0x000000000300720c */ /* 0x000fe20003f84070 */
[----:B------:R-:W-:-:S04]  /*13b0*/  IMAD.HI.U32 R11, R4, R34, RZ ;  /* 0x00000022040b7227 */ /* 0x000fc800078e00ff */
[----:B------:R-:W-:Y:S02]  /*13c0*/  IMAD.MOV R9, RZ, RZ, -R9 ;  /* 0x000000ffff097224 */ /* 0x000fe400078e0a09 */
[----:B------:R-:W-:Y:S01]  /*13d0*/  @!P3 IMAD.IADD R24, R24, 0x1, -R3 ;  /* 0x000000011818b824 */ /* 0x000fe200078e0a03 */
[----:B------:R-:W-:Y:S01]  /*13e0*/  ISETP.GE.AND P3, PT, R23, RZ, PT ;  /* 0x000000ff1700720c */ /* 0x000fe20003f66270 */
[----:B------:R-:W-:Y:S01]  /*13f0*/  IMAD.MOV R11, RZ, RZ, -R11 ;  /* 0x000000ffff0b7224 */ /* 0x000fe200078e0a0b */
[----:B------:R-:W-:Y:S01]  /*1400*/  LOP3.LUT R23, R21, 0x34, RZ, 0xfc, !PT ;  /* 0x0000003415177812 */ /* 0x000fe200078efcff */
[C---:B------:R-:W-:Y:S02]  /*1410*/  IMAD R32, R3.reuse, R9, R32 ;  /* 0x0000000903207224 */ /* 0x040fe400078e0220 */
[C---:B------:R-:W-:Y:S01]  /*1420*/  IMAD R34, R3.reuse, R11, R34 ;  /* 0x0000000b03227224 */ /* 0x040fe200078e0222 */
[----:B------:R-:W-:Y:S01]  /*1430*/  IABS R11, R23 ;  /* 0x00000017000b7213 */ /* 0x000fe20000000000 */
[----:B------:R-:W-:Y:S01]  /*1440*/  @!P2 IMAD.MOV R24, RZ, RZ, -R24 ;  /* 0x000000ffff18a224 */ /* 0x000fe200078e0a18 */
[C---:B------:R-:W-:Y:S01]  /*1450*/  ISETP.GT.U32.AND P2, PT, R3.reuse, R32, PT ;  /* 0x000000200300720c */ /* 0x040fe20003f44070 */
[--C-:B------:R-:W-:Y:S01]  /*1460*/  @!P6 IMAD.IADD R26, R26, 0x1, -R3.reuse ;  /* 0x000000011a1ae824 */ /* 0x100fe200078e0a03 */
[C---:B------:R-:W-:Y:S01]  /*1470*/  ISETP.GT.U32.AND P6, PT, R3.reuse, R30, PT ;  /* 0x0000001e0300720c */ /* 0x040fe20003fc4070 */
[----:B------:R-:W-:Y:S01]  /*1480*/  @!P4 IMAD.IADD R0, R0, 0x1, -R3 ;  /* 0x000000010000c824 */ /* 0x000fe200078e0a03 */
[----:B------:R-:W-:Y:S01]  /*1490*/  ISETP.GT.U32.AND P4, PT, R3, R34, PT ;  /* 0x000000220300720c */ /* 0x000fe20003f84070 */
[----:B------:R-:W-:-:S04]  /*14a0*/  IMAD.HI.U32 R9, R4, R11, RZ ;  /* 0x0000000b04097227 */ /* 0x000fc800078e00ff */
[----:B------:R-:W-:Y:S01]  /*14b0*/  @!P3 IMAD.MOV R26, RZ, RZ, -R26 ;  /* 0x000000ffff1ab224 */ /* 0x000fe200078e0a1a */
[----:B------:R-:W-:Y:S01]  /*14c0*/  ISETP.GE.AND P3, PT, R13, RZ, PT ;  /* 0x000000ff0d00720c */ /* 0x000fe20003f66270 */
[--C-:B------:R-:W-:Y:S01]  /*14d0*/  @!P0 IMAD.IADD R22, R22, 0x1, -R3.reuse ;  /* 0x0000000116168824 */ /* 0x100fe200078e0a03 */
[----:B------:R-:W-:Y:S01]  /*14e0*/  ISETP.GT.U32.AND P0, PT, R3, R28, PT ;  /* 0x0000001c0300720c */ /* 0x000fe20003f04070 */
[----:B------:R-:W-:Y:S01]  /*14f0*/  @!P2 IMAD.IADD R32, R32, 0x1, -R3 ;  /* 0x000000012020a824 */ /* 0x000fe200078e0a03 */
[----:B------:R-:W-:Y:S01]  /*1500*/  IABS R13, R25 ;  /* 0x00000019000d7213 */ /* 0x000fe20000000000 */
[----:B------:R-:W-:Y:S01]  /*1510*/  IMAD.MOV R36, RZ, RZ, -R9 ;  /* 0x000000ffff247224 */ /* 0x000fe200078e0a09 */
[----:B------:R-:W-:Y:S01]  /*1520*/  ISETP.GE.AND P2, PT, R23, RZ, PT ;  /* 0x000000ff1700720c */ /* 0x000fe20003f46270 */
[----:B------:R-:W-:Y:S01]  /*1530*/  @!P6 IMAD.IADD R30, R30, 0x1, -R3 ;  /* 0x000000011e1ee824 */ /* 0x000fe200078e0a03 */
[----:B------:R-:W-:Y:S01]  /*1540*/  LOP3.LUT R23, R21, 0x24, RZ, 0xfc, !PT ;  /* 0x0000002415177812 */ /* 0x000fe200078efcff */
[----:B------:R-:W-:-:S02]  /*1550*/  IMAD.MOV.U32 R9, RZ, RZ, R0 ;  /* 0x000000ffff097224 */ /* 0x000fc400078e0000 */
[----:B------:R-:W-:Y:S01]  /*1560*/  @!P4 IMAD.IADD R34, R34, 0x1, -R3 ;  /* 0x000000012222c824 */ /* 0x000fe200078e0a03 */
[C---:B------:R-:W-:Y:S01]  /*1570*/  ISETP.GT.U32.AND P4, PT, R3.reuse, R32, PT ;  /* 0x000000200300720c */ /* 0x040fe20003f84070 */
[C---:B------:R-:W-:Y:S01]  /*1580*/  IMAD R0, R3.reuse, R36, R11 ;  /* 0x0000002403007224 */ /* 0x040fe200078e020b */
[----:B------:R-:W-:Y:S01]  /*1590*/  ISETP.GT.U32.AND P6, PT, R3, R30, PT ;  /* 0x0000001e0300720c */ /* 0x000fe20003fc4070 */
[----:B------:R-:W-:Y:S01]  /*15a0*/  IMAD.HI.U32 R11, R4, R13, RZ ;  /* 0x0000000d040b7227 */ /* 0x000fe200078e00ff */
[----:B------:R-:W-:-:S03]  /*15b0*/  IABS R42, R23 ;  /* 0x00000017002a7213 */ /* 0x000fc60000000000 */
[----:B------:R-:W-:Y:S01]  /*15c0*/  IMAD.MOV R36, RZ, RZ, -R11 ;  /* 0x000000ffff247224 */ /* 0x000fe200078e0a0b */
[----:B------:R-:W-:Y:S01]  /*15d0*/  LOP3.LUT R11, R21, 0x2c, RZ, 0xfc, !PT ;  /* 0x0000002c150b7812 */ /* 0x000fe200078efcff */
[----:B------:R-:W-:Y:S01]  /*15e0*/  @!P0 IMAD.IADD R28, R28, 0x1, -R3 ;  /* 0x000000011c1c8824 */ /* 0x000fe200078e0a03 */
[----:B------:R-:W-:Y:S01]  /*15f0*/  ISETP.GE.AND P0, PT, R27, RZ, PT ;  /* 0x000000ff1b00720c */ /* 0x000fe20003f06270 */
[----:B------:R-:W-:Y:S01]  /*1600*/  IMAD R36, R3, R36, R13 ;  /* 0x0000002403247224 */ /* 0x000fe200078e020d */
[----:B------:R-:W-:Y:S01]  /*1610*/  LOP3.LUT R13, R21, 0x28, RZ, 0xfc, !PT ;  /* 0x00000028150d7812 */ /* 0x000fe200078efcff */
[----:B------:R-:W-:Y:S01]  /*1620*/  @!P5 IMAD.MOV R22, RZ, RZ, -R22 ;  /* 0x000000ffff16d224 */ /* 0x000fe200078e0a16 */
[C---:B------:R-:W-:Y:S01]  /*1630*/  ISETP.GT.U32.AND P5, PT, R3.reuse, R28, PT ;  /* 0x0000001c0300720c */ /* 0x040fe20003fa4070 */
[--C-:B------:R-:W-:Y:S01]  /*1640*/  @!P4 IMAD.IADD R32, R32, 0x1, -R3.reuse ;  /* 0x000000012020c824 */ /* 0x100fe200078e0a03 */
[C---:B------:R-:W-:Y:S01]  /*1650*/  ISETP.GT.U32.AND P4, PT, R3.reuse, R36, PT ;  /* 0x000000240300720c */ /* 0x040fe20003f84070 */
[----:B------:R-:W-:Y:S01]  /*1660*/  @!P6 IMAD.IADD R30, R30, 0x1, -R3 ;  /* 0x000000011e1ee824 */ /* 0x000fe200078e0a03 */
[----:B------:R-:W-:Y:S01]  /*1670*/  IABS R40, R13 ;  /* 0x0000000d00287213 */ /* 0x000fe20000000000 */
[----:B------:R-:W-:Y:S01]  /*1680*/  @!P1 IMAD.MOV R9, RZ, RZ, -R9 ;  /* 0x000000ffff099224 */ /* 0x000fe200078e0a09 */
[C---:B------:R-:W-:Y:S01]  /*1690*/  ISETP.GT.U32.AND P1, PT, R3.reuse, R34, PT ;  /* 0x000000220300720c */ /* 0x040fe20003f24070 */
[----:B------:R-:W-:Y:S01]  /*16a0*/  @!P3 IMAD.MOV R30, RZ, RZ, -R30 ;  /* 0x000000ffff1eb224 */ /* 0x000fe200078e0a1e */
[----:B------:R-:W-:-:S02]  /*16b0*/  ISETP.GT.U32.AND P3, PT, R3, R0, PT ;  /* 0x000000000300720c */ /* 0x000fc40003f64070 */
[----:B------:R-:W-:Y:S02]  /*16c0*/  IABS R38, R11 ;  /* 0x0000000b00267213 */ /* 0x000fe40000000000 */
[----:B------:R-:W-:Y:S01]  /*16d0*/  ISETP.GE.AND P6, PT, R29, RZ, PT ;  /* 0x000000ff1d00720c */ /* 0x000fe20003fc6270 */
[--C-:B------:R-:W-:Y:S01]  /*16e0*/  @!P5 IMAD.IADD R28, R28, 0x1, -R3.reuse ;  /* 0x000000011c1cd824 */ /* 0x100fe200078e0a03 */
[----:B------:R-:W-:Y:S01]  /*16f0*/  ISETP.GE.AND P5, PT, R15, RZ, PT ;  /* 0x000000ff0f00720c */ /* 0x000fe20003fa6270 */
[--C-:B------:R-:W-:Y:S01]  /*1700*/  @!P4 IMAD.IADD R36, R36, 0x1, -R3.reuse ;  /* 0x000000012424c824 */ /* 0x100fe200078e0a03 */
[----:B------:R-:W-:Y:S01]  /*1710*/  LOP3.LUT R27, R21, 0x10, RZ, 0xfc, !PT ;  /* 0x00000010151b7812 */ /* 0x000fe200078efcff */
[----:B------:R-:W-:Y:S01]  /*1720*/  @!P0 IMAD.MOV R28, RZ, RZ, -R28 ;  /* 0x000000ffff1c8224 */ /* 0x000fe200078e0a1c */
[----:B------:R-:W-:Y:S01]  /*1730*/  ISETP.GE.AND P0, PT, R25, RZ, PT ;  /* 0x000000ff1900720c */ /* 0x000fe20003f06270 */
[--C-:B------:R-:W-:Y:S01]  /*1740*/  @!P1 IMAD.IADD R34, R34, 0x1, -R3.reuse ;  /* 0x0000000122229824 */ /* 0x100fe200078e0a03 */
[----:B------:R-:W-:Y:S01]  /*1750*/  ISETP.GT.U32.AND P4, PT, R3, R36, PT ;  /* 0x000000240300720c */ /* 0x000fe20003f84070 */
[----:B------:R-:W-:Y:S01]  /*1760*/  @!P3 IMAD.IADD R0, R0, 0x1, -R3 ;  /* 0x000000010000b824 */ /* 0x000fe200078e0a03 */
[----:B------:R-:W-:Y:S01]  /*1770*/  ISETP.GE.AND P3, PT, R13, RZ, PT ;  /* 0x000000ff0d00720c */ /* 0x000fe20003f66270 */
[----:B------:R-:W-:Y:S01]  /*1780*/  IMAD.HI.U32 R13, R4, R40, RZ ;  /* 0x00000028040d7227 */ /* 0x000fe200078e00ff */
[----:B------:R-:W-:-:S02]  /*1790*/  ISETP.GE.AND P1, PT, R11, RZ, PT ;  /* 0x000000ff0b00720c */ /* 0x000fc40003f26270 */
[----:B------:R-:W-:Y:S01]  /*17a0*/  LOP3.LUT R25, R21, 0x14, RZ, 0xfc, !PT ;  /* 0x0000001415197812 */ /* 0x000fe200078efcff */
[----:B------:R-:W-:Y:S01]  /*17b0*/  @!P5 IMAD.MOV R32, RZ, RZ, -R32 ;  /* 0x000000ffff20d224 */ /* 0x000fe200078e0a20 */
[----:B------:R-:W-:Y:S01]  /*17c0*/  ISETP.GT.U32.AND P5, PT, R3, R0, PT ;  /* 0x000000000300720c */ /* 0x000fe20003fa4070 */
[----:B------:R-:W-:Y:S01]  /*17d0*/  IMAD.MOV R13, RZ, RZ, -R13 ;  /* 0x000000ffff0d7224 */ /* 0x000fe200078e0a0d */
[----:B------:R-:W-:Y:S01]  /*17e0*/  IABS R50, R25 ;  /* 0x0000001900327213 */ /* 0x000fe20000000000 */
[----:B------:R-:W-:Y:S01]  /*17f0*/  IMAD.HI.U32 R11, R4, R38, RZ ;  /* 0x00000026040b7227 */ /* 0x000fe200078e00ff */
[----:B------:R-:W-:Y:S02]  /*1800*/  IABS R52, R27 ;  /* 0x0000001b00347213 */ /* 0x000fe40000000000 */
[----:B------:R-:W-:Y:S01]  /*1810*/  LOP3.LUT R29, R21, 0xc, RZ, 0xfc, !PT ;  /* 0x0000000c151d7812 */ /* 0x000fe200078efcff */
[----:B------:R-:W-:Y:S01]  /*1820*/  IMAD R40, R3, R13, R40 ;  /* 0x0000000d03287224 */ /* 0x000fe200078e0228 */
[----:B------:R-:W-:Y:S01]  /*1830*/  LOP3.LUT R13, R21, 0x1c, RZ, 0xfc, !PT ;  /* 0x0000001c150d7812 */ /* 0x000fe200078efcff */
[----:B------:R-:W-:Y:S01]  /*1840*/  @!P4 IMAD.IADD R36, R36, 0x1, -R3 ;  /* 0x000000012424c824 */ /* 0x000fe200078e0a03 */
[----:B------:R-:W-:Y:S01]  /*1850*/  IABS R54, R29 ;  /* 0x0000001d00367213 */ /* 0x000fe20000000000 */
[----:B------:R-:W-:Y:S01]  /*1860*/  IMAD.MOV R11, RZ, RZ, -R11 ;  /* 0x000000ffff0b7224 */ /* 0x000fe200078e0a0b */
[----:B------:R-:W-:Y:S01]  /*1870*/  IABS R46, R13 ;  /* 0x0000000d002e7213 */ /* 0x000fe20000000000 */
[----:B------:R-:W-:Y:S01]  /*1880*/  @!P0 IMAD.MOV R36, RZ, RZ, -R36 ;  /* 0x000000ffff248224 */ /* 0x000fe200078e0a24 */
[C---:B------:R-:W-:Y:S01]  /*1890*/  ISETP.GT.U32.AND P0, PT, R3.reuse, R40, PT ;  /* 0x000000280300720c */ /* 0x040fe20003f04070 */
[----:B------:R-:W-:Y:S01]  /*18a0*/  IMAD R38, R3, R11, R38 ;  /* 0x0000000b03267224 */ /* 0x000fe200078e0226 */
[----:B------:R-:W-:Y:S01]  /*18b0*/  LOP3.LUT R11, R21, 0x20, RZ, 0xfc, !PT ;  /* 0x00000020150b7812 */ /* 0x000fe200078efcff */
[----:B------:R-:W-:-:S02]  /*18c0*/  @!P5 IMAD.IADD R0, R0, 0x1, -R3 ;  /* 0x000000010000d824 */ /* 0x000fc400078e0a03 */
[C---:B------:R-:W-:Y:S01]  /*18d0*/  IMAD.HI.U32 R15, R4.reuse, R42, RZ ;  /* 0x0000002a040f7227 */ /* 0x040fe200078e00ff */
[----:B------:R-:W-:Y:S02]  /*18e0*/  IABS R44, R11 ;  /* 0x0000000b002c7213 */ /* 0x000fe40000000000 */
[----:B------:R-:W-:Y:S01]  /*18f0*/  ISETP.GE.AND P5, PT, R11, RZ, PT ;  /* 0x000000ff0b00720c */ /* 0x000fe20003fa6270 */
[----:B------:R-:W-:Y:S01]  /*1900*/  IMAD.MOV.U32 R11, RZ, RZ, R0 ;  /* 0x000000ffff0b7224 */ /* 0x000fe200078e0000 */
[----:B------:R-:W-:Y:S01]  /*1910*/  ISETP.GT.U32.AND P4, PT, R3, R38, PT ;  /* 0x000000260300720c */ /* 0x000fe20003f84070 */
[----:B------:R-:W-:-:S04]  /*1920*/  IMAD.HI.U32 R0, R4, R44, RZ ;  /* 0x0000002c04007227 */ /* 0x000fc800078e00ff */
[----:B------:R-:W-:Y:S02]  /*1930*/  @!P0 IMAD.IADD R40, R40, 0x1, -R3 ;  /* 0x0000000128288824 */ /* 0x000fe400078e0a03 */
[----:B------:R-:W-:Y:S02]  /*1940*/  IMAD.MOV R0, RZ, RZ, -R0 ;  /* 0x000000ffff007224 */ /* 0x000fe400078e0a00 */
[----:B------:R-:W-:Y:S01]  /*1950*/  IMAD.MOV R15, RZ, RZ, -R15 ;  /* 0x000000ffff0f7224 */ /* 0x000fe200078e0a0f */
[----:B------:R-:W-:Y:S01]  /*1960*/  ISETP.GT.U32.AND P0, PT, R3, R40, PT ;  /* 0x000000280300720c */ /* 0x000fe20003f04070 */
[----:B------:R-:W-:Y:S01]  /*1970*/  @!P6 IMAD.MOV R34, RZ, RZ, -R34 ;  /* 0x000000ffff22e224 */ /* 0x000fe200078e0a22 */
[----:B------:R-:W-:Y:S01]  /*1980*/  ISETP.GE.AND P6, PT, R23, RZ, PT ;  /* 0x000000ff1700720c */ /* 0x000fe20003fc6270 */
[----:B------:R-:W-:Y:S01]  /*1990*/  IMAD R44, R3, R0, R44 ;  /* 0x00000000032c7224 */ /* 0x000fe200078e022c */
[----:B------:R-:W-:Y:S01]  /*19a0*/  LOP3.LUT R23, R21, 0x18, RZ, 0xfc, !PT ;  /* 0x0000001815177812 */ /* 0x000fe200078efcff */
[----:B------:R-:W-:-:S03]  /*19b0*/  IMAD.HI.U32 R0, R4, R46, RZ ;  /* 0x0000002e04007227 */ /* 0x000fc600078e00ff */
[----:B------:R-:W-:Y:S01]  /*19c0*/  IABS R48, R23 ;  /* 0x0000001700307213 */ /* 0x000fe20000000000 */
[----:B------:R-:W-:Y:S02]  /*19d0*/  IMAD R42, R3, R15, R42 ;  /* 0x0000000f032a7224 */ /* 0x000fe400078e022a */
[----:B------:R-:W-:Y:S02]  /*19e0*/  IMAD.MOV R15, RZ, RZ, -R0 ;  /* 0x000000ffff0f7224 */ /* 0x000fe400078e0a00 */
[----:B------:R-:W-:Y:S01]  /*19f0*/  @!P2 IMAD.MOV R11, RZ, RZ, -R11 ;  /* 0x000000ffff0ba224 */ /* 0x000fe200078e0a0b */
[----:B------:R-:W-:Y:S01]  /*1a00*/  ISETP.GE.AND P2, PT, R13, RZ, PT ;  /* 0x000000ff0d00720c */ /* 0x000fe20003f46270 */
[----:B------:R-:W-:Y:S02]  /*1a10*/  IMAD R46, R3, R15, R46 ;  /* 0x0000000f032e7224 */ /* 0x000fe400078e022e */
[----:B------:R-:W-:-:S04]  /*1a20*/  IMAD.HI.U32 R13, R4, R48, RZ ;  /* 0x00000030040d7227 */ /* 0x000fc800078e00ff */
[--C-:B------:R-:W-:Y:S01]  /*1a30*/  @!P0 IMAD.IADD R40, R40, 0x1, -R3.reuse ;  /* 0x0000000128288824 */ /* 0x100fe200078e0a03 */
[C---:B------:R-:W-:Y:S01]  /*1a40*/  ISETP.GT.U32.AND P0, PT, R3.reuse, R46, PT ;  /* 0x0000002e0300720c */ /* 0x040fe20003f04070 */
[----:B------:R-:W-:Y:S02]  /*1a50*/  @!P4 IMAD.IADD R38, R38, 0x1, -R3 ;  /* 0x000000012626c824 */ /* 0x000fe400078e0a03 */
[----:B------:R-:W-:Y:S02]  /*1a60*/  IMAD.MOV R15, RZ, RZ, -R13 ;  /* 0x000000ffff0f7224 */ /* 0x000fe400078e0a0d */
[----:B------:R-:W-:Y:S01]  /*1a70*/  @!P3 IMAD.MOV R40, RZ, RZ, -R40 ;  /* 0x000000ffff28b224 */ /* 0x000fe200078e0a28 */
[C---:B------:R-:W-:Y:S01]  /*1a80*/  ISETP.GT.U32.AND P4, PT, R3.reuse, R38, PT ;  /* 0x000000260300720c */ /* 0x040fe20003f84070 */
[----:B------:R-:W-:Y:S02]  /*1a90*/  IMAD R48, R3, R15, R48 ;  /* 0x0000000f03307224 */ /* 0x000fe400078e0230 */
[----:B------:R-:W-:-:S03]  /*1aa0*/  IMAD.HI.U32 R0, R4, R50, RZ ;  /* 0x0000003204007227 */ /* 0x000fc600078e00ff */
[----:B------:R-:W-:Y:S01]  /*1ab0*/  ISETP.GT.U32.AND P3, PT, R3, R48, PT ;  /* 0x000000300300720c */ /* 0x000fe20003f64070 */
[----:B------:R-:W-:Y:S02]  /*1ac0*/  @!P0 IMAD.IADD R46, R46, 0x1, -R3 ;  /* 0x000000012e2e8824 */ /* 0x000fe400078e0a03 */
[----:B------:R-:W-:-:S03]  /*1ad0*/  IMAD.HI.U32 R13, R4, R52, RZ ;  /* 0x00000034040d7227 */ /* 0x000fc600078e00ff */
[C---:B------:R-:W-:Y:S01]  /*1ae0*/  ISETP.GT.U32.AND P0, PT, R3.reuse, R46, PT ;  /* 0x0000002e0300720c */ /* 0x040fe20003f04070 */
[----:B------:R-:W-:Y:S01]  /*1af0*/  @!P4 IMAD.IADD R38, R38, 0x1, -R3 ;  /* 0x000000012626c824 */ /* 0x000fe200078e0a03 */
[C---:B------:R-:W-:Y:S01]  /*1b00*/  ISETP.GT.U32.AND P4, PT, R3.reuse, R42, PT ;  /* 0x0000002a0300720c */ /* 0x040fe20003f84070 */
[----:B------:R-:W-:Y:S02]  /*1b10*/  IMAD.MOV R0, RZ, RZ, -R0 ;  /* 0x000000ffff007224 */ /* 0x000fe400078e0a00 */
[----:B------:R-:W-:Y:S01]  /*1b20*/  @!P1 IMAD.MOV R38, RZ, RZ, -R38 ;  /* 0x000000ffff269224 */ /* 0x000fe200078e0a26 */
[C---:B------:R-:W-:Y:S01]  /*1b30*/  ISETP.GT.U32.AND P1, PT, R3.reuse, R44, PT ;  /* 0x0000002c0300720c */ /* 0x040fe20003f24070 */
[----:B------:R-:W-:Y:S02]  /*1b40*/  IMAD.MOV R13, RZ, RZ, -R13 ;  /* 0x000000ffff0d7224 */ /* 0x000fe400078e0a0d */
[----:B------:R-:W-:Y:S02]  /*1b50*/  @!P3 IMAD.IADD R48, R48, 0x1, -R3 ;  /* 0x000000013030b824 */ /* 0x000fe400078e0a03 */
[----:B------:R-:W-:-:S02]  /*1b60*/  IMAD R50, R3, R0, R50 ;  /* 0x0000000003327224 */ /* 0x000fc400078e0232 */
[C---:B------:R-:W-:Y:S01]  /*1b70*/  IMAD R52, R3.reuse, R13, R52 ;  /* 0x0000000d03347224 */ /* 0x040fe200078e0234 */
[----:B------:R-:W-:Y:S01]  /*1b80*/  ISETP.GT.U32.AND P3, PT, R3, R48, PT ;  /* 0x000000300300720c */ /* 0x000fe20003f64070 */
[----:B------:R-:W-:-:S04]  /*1b90*/  IMAD.HI.U32 R0, R4, R54, RZ ;  /* 0x0000003604007227 */ /* 0x000fc800078e00ff */
[----:B------:R-:W-:Y:S01]  /*1ba0*/  @!P0 IMAD.IADD R46, R46, 0x1, -R3 ;  /* 0x000000012e2e8824 */ /* 0x000fe200078e0a03 */
[----:B------:R-:W-:Y:S01]  /*1bb0*/  ISETP.GT.U32.AND P0, PT, R3, R52, PT ;  /* 0x000000340300720c */ /* 0x000fe20003f04070 */
[----:B------:R-:W-:Y:S02]  /*1bc0*/  IMAD.MOV R15, RZ, RZ, -R0 ;  /* 0x000000ffff0f7224 */ /* 0x000fe400078e0a00 */
[----:B------:R-:W-:-:S04]  /*1bd0*/  IMAD.HI.U32 R0, R4, R56, RZ ;  /* 0x0000003804007227 */ /* 0x000fc800078e00ff */
[--C-:B------:R-:W-:Y:S02]  /*1be0*/  @!P1 IMAD.IADD R44, R44, 0x1, -R3.reuse ;  /* 0x000000012c2c9824 */ /* 0x100fe400078e0a03 */
[C---:B------:R-:W-:Y:S02]  /*1bf0*/  IMAD R54, R3.reuse, R15, R54 ;  /* 0x0000000f03367224 */ /* 0x040fe400078e0236 */
[----:B------:R-:W-:Y:S01]  /*1c00*/  IMAD.MOV R0, RZ, RZ, -R0 ;  /* 0x000000ffff007224 */ /* 0x000fe200078e0a00 */
[C---:B------:R-:W-:Y:S01]  /*1c10*/  ISETP.GT.U32.AND P1, PT, R3.reuse, R44, PT ;  /* 0x0000002c0300720c */ /* 0x040fe20003f24070 */
[----:B------:R-:W-:Y:S01]  /*1c20*/  @!P3 IMAD.IADD R48, R48, 0x1, -R3 ;  /* 0x000000013030b824 */ /* 0x000fe200078e0a03 */
[C---:B------:R-:W-:Y:S01]  /*1c30*/  ISETP.GT.U32.AND P3, PT, R3.reuse, R54, PT ;  /* 0x000000360300720c */ /* 0x040fe20003f64070 */
[----:B------:R-:W-:Y:S01]  /*1c40*/  IMAD R56, R3, R0, R56 ;  /* 0x0000000003387224 */ /* 0x000fe200078e0238 */
[----:B------:R-:W-:Y:S01]  /*1c50*/  LOP3.LUT R0, R82, 0xc0, RZ, 0xc0, !PT ;  /* 0x000000c052007812 */ /* 0x000fe200078ec0ff */
[----:B------:R-:W-:-:S03]  /*1c60*/  IMAD.HI.U32 R13, R4, R58, RZ ;  /* 0x0000003a040d7227 */ /* 0x000fc600078e00ff */
[----:B------:R-:W-:Y:S01]  /*1c70*/  SHF.R.U32.HI R0, RZ, 0x2, R0 ;  /* 0x00000002ff007819 */ /* 0x000fe20000011600 */
[----:B------:R-:W-:Y:S01]  /*1c80*/  @!P0 IMAD.IADD R52, R52, 0x1, -R3 ;  /* 0x0000000134348824 */ /* 0x000fe200078e0a03 */
[----:B------:R-:W-:Y:S01]  /*1c90*/  ISETP.GT.U32.AND P0, PT, R3, R56, PT ;  /* 0x000000380300720c */ /* 0x000fe20003f04070 */
[----:B------:R-:W-:Y:S01]  /*1ca0*/  IMAD.MOV R13, RZ, RZ, -R13 ;  /* 0x000000ffff0d7224 */ /* 0x000fe200078e0a0d */
[----:B------:R-:W-:Y:S01]  /*1cb0*/  LOP3.LUT R75, R0, 0x1fe, R19, 0x78, !PT ;  /* 0x000001fe004b7812 */ /* 0x000fe200078e7813 */
[----:B------:R-:W-:-:S03]  /*1cc0*/  IMAD.HI.U32 R4, R4, R60, RZ ;  /* 0x0000003c04047227 */ /* 0x000fc600078e00ff */
[----:B------:R-:W-:Y:S01]  /*1cd0*/  LOP3.LUT R90, R75, 0x40, RZ, 0x3c, !PT ;  /* 0x000000404b5a7812 */ /* 0x000fe200078e3cff */
[--C-:B------:R-:W-:Y:S02]  /*1ce0*/  @!P4 IMAD.IADD R42, R42, 0x1, -R3.reuse ;  /* 0x000000012a2ac824 */ /* 0x100fe400078e0a03 */
[C---:B------:R-:W-:Y:S01]  /*1cf0*/  IMAD R58, R3.reuse, R13, R58 ;  /* 0x0000000d033a7224 */ /* 0x040fe200078e023a */
[----:B------:R-:W-:Y:S01]  /*1d00*/  SHF.R.S32.HI R13, RZ, 0x6, R82 ;  /* 0x00000006ff0d7819 */ /* 0x000fe20000011452 */
[----:B------:R-:W-:Y:S01]  /*1d10*/  IMAD.MOV R15, RZ, RZ, -R4 ;  /* 0x000000ffff0f7224 */ /* 0x000fe200078e0a04 */
[C---:B------:R-:W-:Y:S01]  /*1d20*/  ISETP.GT.U32.AND P4, PT, R3.reuse, R42, PT ;  /* 0x0000002a0300720c */ /* 0x040fe20003f84070 */
[--C-:B------:R-:W-:Y:S01]  /*1d30*/  @!P1 IMAD.IADD R44, R44, 0x1, -R3.reuse ;  /* 0x000000012c2c9824 */ /* 0x100fe200078e0a03 */
[C---:B------:R-:W-:Y:S01]  /*1d40*/  ISETP.GT.U32.AND P1, PT, R3.reuse, R50, PT ;  /* 0x000000320300720c */ /* 0x040fe20003f24070 */
[--C-:B------:R-:W-:Y:S01]  /*1d50*/  @!P3 IMAD.IADD R54, R54, 0x1, -R3.reuse ;  /* 0x000000013636b824 */ /* 0x100fe200078e0a03 */
[C---:B------:R-:W-:Y:S01]  /*1d60*/  ISETP.GT.U32.AND P3, PT, R3.reuse, R58, PT ;  /* 0x0000003a0300720c */ /* 0x040fe20003f64070 */
[----:B------:R-:W-:Y:S01]  /*1d70*/  IMAD R60, R3, R15, R60 ;  /* 0x0000000f033c7224 */ /* 0x000fe200078e023c */
[----:B------:R-:W-:Y:S01]  /*1d80*/  SGXT R13, R13, 0x1 ;  /* 0x000000010d0d781a */ /* 0x000fe20000000200 */
[----:B------:R-:W-:-:S02]  /*1d90*/  @!P0 IMAD.IADD R56, R56, 0x1, -R3 ;  /* 0x0000000138388824 */ /* 0x000fc400078e0a03 */
[----:B------:R-:W-:Y:S01]  /*1da0*/  @!P5 IMAD.MOV R44, RZ, RZ, -R44 ;  /* 0x000000ffff2cd224 */ /* 0x000fe200078e0a2c */
[C---:B------:R-:W-:Y:S01]  /*1db0*/  ISETP.GT.U32.AND P0, PT, R3.reuse, R60, PT ;  /* 0x0000003c0300720c */ /* 0x040fe20003f04070 */
[----:B------:R-:W-:Y:S01]  /*1dc0*/  @!P2 IMAD.MOV R46, RZ, RZ, -R46 ;  /* 0x000000ffff2ea224 */ /* 0x000fe200078e0a2e */
[----:B------:R-:W-:Y:S01]  /*1dd0*/  ISETP.GT.U32.AND P5, PT, R3, R52, PT ;  /* 0x000000340300720c */ /* 0x000fe20003fa4070 */
[--C-:B------:R-:W-:Y:S01]  /*1de0*/  @!P4 IMAD.IADD R42, R42, 0x1, -R3.reuse ;  /* 0x000000012a2ac824 */ /* 0x100fe200078e0a03 */
[----:B------:R-:W-:Y:S01]  /*1df0*/  ISETP.GE.AND P4, PT, R21, RZ, PT ;  /* 0x000000ff1500720c */ /* 0x000fe20003f86270 */
[--C-:B------:R-:W-:Y:S01]  /*1e00*/  @!P1 IMAD.IADD R50, R50, 0x1, -R3.reuse ;  /* 0x0000000132329824 */ /* 0x100fe200078e0a03 */
[----:B------:R-:W-:Y:S01]  /*1e10*/  ISETP.GE.AND P1, PT, R23, RZ, PT ;  /* 0x000000ff1700720c */ /* 0x000fe20003f26270 */
[--C-:B------:R-:W-:Y:S01]  /*1e20*/  @!P3 IMAD.IADD R58, R58, 0x1, -R3.reuse ;  /* 0x000000013a3ab824 */ /* 0x100fe200078e0a03 */
[----:B------:R-:W-:Y:S01]  /*1e30*/  SHF.R.S32.HI R21, RZ, 0x2, R82 ;  /* 0x00000002ff157819 */ /* 0x000fe20000011452 */
[----:B------:R-:W-:Y:S01]  /*1e40*/  @!P6 IMAD.MOV R42, RZ, RZ, -R42 ;  /* 0x000000ffff2ae224 */ /* 0x000fe200078e0a2a */
[C---:B------:R-:W-:Y:S01]  /*1e50*/  ISETP.GT.U32.AND P3, PT, R3.reuse, R50, PT ;  /* 0x000000320300720c */ /* 0x040fe20003f64070 */
[----:B------:R-:W-:Y:S01]  /*1e60*/  IMAD.SHL.U32 R0, R82, 0x10, RZ ;  /* 0x0000001052007824 */ /* 0x000fe200078e00ff */
[C---:B------:R-:W-:Y:S01]  /*1e70*/  ISETP.GT.U32.AND P6, PT, R3.reuse, R54, PT ;  /* 0x000000360300720c */ /* 0x040fe20003fc4070 */
[--C-:B------:R-:W-:Y:S01]  /*1e80*/  @!P0 IMAD.IADD R60, R60, 0x1, -R3.reuse ;  /* 0x000000013c3c8824 */ /* 0x100fe200078e0a03 */
[C---:B------:R-:W-:Y:S01]  /*1e90*/  ISETP.GT.U32.AND P0, PT, R3.reuse, R56, PT ;  /* 0x000000380300720c */ /* 0x040fe20003f04070 */
[----:B------:R-:W-:Y:S01]  /*1ea0*/  @!P5 IMAD.IADD R52, R52, 0x1, -R3 ;  /* 0x000000013434d824 */ /* 0x000fe200078e0a03 */
[----:B------:R-:W-:-:S02]  /*1eb0*/  ISETP.GT.U32.AND P2, PT, R3, R58, PT ;  /* 0x0000003a0300720c */ /* 0x000fc40003f44070 */
[----:B------:R-:W-:Y:S01]  /*1ec0*/  SGXT R4, R21, 0x1 ;  /* 0x000000011504781a */ /* 0x000fe20000000200 */
[----:B------:R-:W-:Y:S01]  /*1ed0*/  @!P1 IMAD.MOV R48, RZ, RZ, -R48 ;  /* 0x000000ffff309224 */ /* 0x000fe200078e0a30 */
[----:B------:R-:W-:Y:S02]  /*1ee0*/  ISETP.GT.U32.AND P1, PT, R3, R60, PT ;  /* 0x0000003c0300720c */ /* 0x000fe40003f24070 */
[----:B------:R-:W-:Y:S01]  /*1ef0*/  ISETP.GE.AND P5, PT, R27, RZ, PT ;  /* 0x000000ff1b00720c */ /* 0x000fe20003fa6270 */
[--C-:B------:R-:W-:Y:S01]  /*1f00*/  @!P3 IMAD.IADD R50, R50, 0x1, -R3.reuse ;  /* 0x000000013232b824 */ /* 0x100fe200078e0a03 */
[----:B------:R-:W-:Y:S01]  /*1f10*/  ISETP.GE.AND P3, PT, R25, RZ, PT ;  /* 0x000000ff1900720c */ /* 0x000fe20003f66270 */
[--C-:B------:R-:W-:Y:S01]  /*1f20*/  @!P6 IMAD.IADD R54, R54, 0x1, -R3.reuse ;  /* 0x000000013636e824 */ /* 0x100fe200078e0a03 */
[----:B------:R-:W-:Y:S01]  /*1f30*/  ISETP.GE.AND P6, PT, R29, RZ, PT ;  /* 0x000000ff1d00720c */ /* 0x000fe20003fc6270 */
[--C-:B------:R-:W-:Y:S01]  /*1f40*/  @!P0 IMAD.IADD R56, R56, 0x1, -R3.reuse ;  /* 0x0000000138388824 */ /* 0x100fe200078e0a03 */
[----:B------:R-:W-:Y:S01]  /*1f50*/  ISETP.GE.AND P0, PT, R31, RZ, PT ;  /* 0x000000ff1f00720c */ /* 0x000fe20003f06270 */
[----:B------:R-:W-:Y:S01]  /*1f60*/  @!P2 IMAD.IADD R58, R58, 0x1, -R3 ;  /* 0x000000013a3aa824 */ /* 0x000fe200078e0a03 */
[----:B------:R-:W-:-:S02]  /*1f70*/  ISETP.GE.AND P2, PT, R33, RZ, PT ;  /* 0x000000ff2100720c */ /* 0x000fc40003f46270 */
[----:B------:R-:W-:Y:S01]  /*1f80*/  LOP3.LUT R4, R4, 0x90, RZ, 0xc0, !PT ;  /* 0x0000009004047812 */ /* 0x000fe200078ec0ff */
[----:B------:R-:W-:Y:S01]  /*1f90*/  @!P1 IMAD.IADD R60, R60, 0x1, -R3 ;  /* 0x000000013c3c9824 */ /* 0x000fe200078e0a03 */
[----:B------:R-:W-:Y:S01]  /*1fa0*/  LOP3.LUT R74, R13, 0x90, RZ, 0xc0, !PT ;  /* 0x000000900d4a7812 */ /* 0x000fe200078ec0ff */
[----:B------:R-:W-:Y:S01]  /*1fb0*/  @!P5 IMAD.MOV R52, RZ, RZ, -R52 ;  /* 0x000000ffff34d224 */ /* 0x000fe200078e0a34 */
[----:B------:R-:W-:Y:S01]  /*1fc0*/  LOP3.LUT R4, R4, 0x60, R81, 0xf8, !PT ;  /* 0x0000006004047812 */ /* 0x000fe200078ef851 */
[----:B------:R-:W-:Y:S01]  /*1fd0*/  @!P3 IMAD.MOV R50, RZ, RZ, -R50 ;  /* 0x000000ffff32b224 */ /* 0x000fe200078e0a32 */
[--C-:B------:R-:W-:Y:S01]  /*1fe0*/  LOP3.LUT R74, R74, 0x17e, R19.reuse, 0x78, !PT ;  /* 0x0000017e4a4a7812 */ /* 0x100fe200078e7813 */
[----:B------:R-:W-:Y:S01]  /*1ff0*/  @!P6 IMAD.MOV R54, RZ, RZ, -R54 ;  /* 0x000000ffff36e224 */ /* 0x000fe200078e0a36 */
[----:B------:R-:W-:Y:S01]  /*2000*/  LOP3.LUT R19, R4, 0x10, R19, 0x78, !PT ;  /* 0x0000001004137812 */ /* 0x000fe200078e7813 */
[----:B------:R-:W-:Y:S01]  /*2010*/  @!P0 IMAD.MOV R56, RZ, RZ, -R56 ;  /* 0x000000ffff388224 */ /* 0x000fe200078e0a38 */
[----:B------:R-:W-:Y:S01]  /*2020*/  ISETP.NE.AND P1, PT, R17, RZ, PT ;  /* 0x000000ff1100720c */ /* 0x000fe20003f25270 */
[----:B------:R-:W-:Y:S01]  /*2030*/  @!P2 IMAD.MOV R58, RZ, RZ, -R58 ;  /* 0x000000ffff3aa224 */ /* 0x000fe200078e0a3a */
[----:B------:R-:W-:Y:S01]  /*2040*/  LOP3.LUT R4, RZ, R17, RZ, 0x33, !PT ;  /* 0x00000011ff047212 */ /* 0x000fe200078e33ff */
[----:B------:R-:W-:Y:S01]  /*2050*/  @!P4 IMAD.MOV R60, RZ, RZ, -R60 ;  /* 0x000000ffff3cc224 */ /* 0x000fe200078e0a3c */
[----:B------:R-:W-:-:S02]  /*2060*/  LEA R83, P0, R93, UR10, 0x1 ;  /* 0x0000000a5d537c11 */ /* 0x000fc4000f8008ff */
[C---:B------:R-:W-:Y:S02]  /*2070*/  SEL R5, R4.reuse, R5, !P1 ;  /* 0x0000000504057207 */ /* 0x040fe40004800000 */
[C---:B------:R-:W-:Y:S02]  /*2080*/  SEL R6, R4.reuse, R6, !P1 ;  /* 0x0000000604067207 */ /* 0x040fe40004800000 */
[C---:B------:R-:W-:Y:S01]  /*2090*/  SEL R8, R4.reuse, R8, !P1 ;  /* 0x0000000804087207 */ /* 0x040fe20004800000 */
[----:B------:R-:W-:Y:S01]  /*20a0*/  IMAD R5, R5, UR6, RZ ;  /* 0x0000000605057c24 */ /* 0x000fe2000f8e02ff */
[----:B------:R-:W-:Y:S01]  /*20b0*/  SEL R10, R4, R10, !P1 ;  /* 0x0000000a040a7207 */ /* 0x000fe20004800000 */
        /* <DEDUP_REMOVED lines=57> */
[----:B------:R-:W-:Y:S01]  /*2450*/  LEA R87, P1, R95, UR10, 0x1 ;  /* 0x0000000a5f577c11 */ /* 0x000fe2000f8208ff */
[----:B------:R-:W-:Y:S01]  /*2460*/  IMAD R37, R58, UR6, RZ ;  /* 0x000000063a257c24 */ /* 0x000fe2000f8e02ff */
[----:B------:R-:W-:Y:S01]  /*2470*/  LEA R89, P2, R97, UR10, 0x1 ;  /* 0x0000000a61597c11 */ /* 0x000fe2000f8408ff */
[----:B------:R-:W-:Y:S01]  /*2480*/  IMAD R4, R4, UR6, RZ ;  /* 0x0000000604047c24 */ /* 0x000fe2000f8e02ff */
[----:B------:R-:W-:Y:S01]  /*2490*/  LEA R91, P3, R99, UR10, 0x1 ;  /* 0x0000000a635b7c11 */ /* 0x000fe2000f8608ff */
[----:B------:R-:W-:Y:S01]  /*24a0*/  USHF.R.S32.HI UR6, URZ, 0x1f, UR4 ;  /* 0x0000001f3f067899 */ /* 0x000fe20008011404 */
[----:B------:R-:W-:-:S02]  /*24b0*/  LEA.HI.X.SX32 R93, R93, UR11, 0x1, P0 ;  /* 0x0000000b5d5d7c11 */ /* 0x000fc400080f0eff */
[----:B------:R-:W-:Y:S01]  /*24c0*/  LEA.HI.X.SX32 R95, R95, UR11, 0x1, P1 ;  /* 0x0000000b5f5f7c11 */ /* 0x000fe200088f0eff */
[----:B------:R-:W-:Y:S01]  /*24d0*/  ULEA.HI UR6, UR6, UR4, URZ, 0x6 ;  /* 0x0000000406067291 */ /* 0x000fe2000f8f303f */
[----:B------:R-:W-:Y:S01]  /*24e0*/  LEA.HI.X.SX32 R97, R97, UR11, 0x1, P2 ;  /* 0x0000000b61617c11 */ /* 0x000fe200090f0eff */
[----:B------:R-:W-:Y:S01]  /*24f0*/  USHF.L.U32 UR4, UR7, 0x6, URZ ;  /* 0x0000000607047899 */ /* 0x000fe2000800063f */
[----:B------:R-:W-:Y:S01]  /*2500*/  LEA.HI.X.SX32 R99, R99, UR11, 0x1, P3 ;  /* 0x0000000b63637c11 */ /* 0x000fe200098f0eff */
[----:B------:R-:W-:Y:S01]  /*2510*/  ULDC.64 UR10, c[0x0][0x218] ;  /* 0x00008600000a7ab9 */ /* 0x000fe20000000a00 */
[----:B------:R-:W-:Y:S01]  /*2520*/  LOP3.LUT R0, R0, 0x100, RZ, 0xc0, !PT ;  /* 0x0000010000007812 */ /* 0x000fe200078ec0ff */
[----:B------:R-:W-:Y:S01]  /*2530*/  USHF.R.S32.HI UR6, URZ, 0x6, UR6 ;  /* 0x000000063f067899 */ /* 0x000fe20008011406 */
[----:B------:R-:W-:Y:S01]  /*2540*/  LEA R86, P4, R5, UR10, 0x1 ;  /* 0x0000000a05567c11 */ /* 0x000fe2000f8808ff */
[----:B------:R-:W-:Y:S01]  /*2550*/  ULDC UR7, c[0x0][0x230] ;  /* 0x00008c0000077ab9 */ /* 0x000fe20000000800 */
[----:B------:R-:W-:-:S02]  /*2560*/  LEA R24, P3, R8, UR10, 0x1 ;  /* 0x0000000a08187c11 */ /* 0x000fc4000f8608ff */
[----:B------:R-:W-:Y:S02]  /*2570*/  LEA.HI.X.SX32 R103, R5, UR11, 0x1, P4 ;  /* 0x0000000b05677c11 */ /* 0x000fe4000a0f0eff */
[----:B------:R-:W-:Y:S02]  /*2580*/  LEA R96, P1, R10, UR10, 0x1 ;  /* 0x0000000a0a607c11 */ /* 0x000fe4000f8208ff */
[----:B------:R-:W-:Y:S02]  /*2590*/  LEA R98, P0, R12, UR10, 0x1 ;  /* 0x0000000a0c627c11 */ /* 0x000fe4000f8008ff */
[----:B------:R-:W-:Y:S02]  /*25a0*/  LEA R104, P2, R14, UR10, 0x1 ;  /* 0x0000000a0e687c11 */ /* 0x000fe4000f8408ff */
[----:B------:R-:W-:Y:S02]  /*25b0*/  LEA R100, P5, R7, UR10, 0x1 ;  /* 0x0000000a07647c11 */ /* 0x000fe4000f8a08ff */
[----:B------:R-:W-:-:S02]  /*25c0*/  LEA R106, P4, R16, UR10, 0x1 ;  /* 0x0000000a106a7c11 */ /* 0x000fc4000f8808ff */
[----:B------:R-:W-:Y:S02]  /*25d0*/  LEA.HI.X.SX32 R25, R8, UR11, 0x1, P3 ;  /* 0x0000000b08197c11 */ /* 0x000fe400098f0eff */
[----:B------:R-:W-:Y:S02]  /*25e0*/  LEA.HI.X.SX32 R109, R10, UR11, 0x1, P1 ;  /* 0x0000000b0a6d7c11 */ /* 0x000fe400088f0eff */
[----:B------:R-:W-:Y:S02]  /*25f0*/  LEA.HI.X.SX32 R115, R12, UR11, 0x1, P0 ;  /* 0x0000000b0c737c11 */ /* 0x000fe400080f0eff */
[----:B------:R-:W-:Y:S02]  /*2600*/  LEA.HI.X.SX32 R121, R14, UR11, 0x1, P2 ;  /* 0x0000000b0e797c11 */ /* 0x000fe400090f0eff */
[----:B------:R-:W-:Y:S02]  /*2610*/  LEA.HI.X.SX32 R117, R7, UR11, 0x1, P5 ;  /* 0x0000000b07757c11 */ /* 0x000fe4000a8f0eff */
[----:B------:R-:W-:-:S02]  /*2620*/  LEA.HI.X.SX32 R123, R16, UR11, 0x1, P4 ;  /* 0x0000000b107b7c11 */ /* 0x000fc4000a0f0eff */
[----:B------:R-:W-:Y:S02]  /*2630*/  LEA R102, P3, R18, UR10, 0x1 ;  /* 0x0000000a12667c11 */ /* 0x000fe4000f8608ff */
        /* <DEDUP_REMOVED lines=18> */
[----:B------:R-:W-:Y:S02]  /*2760*/  CS2R R28, SRZ ;  /* 0x00000000001c7805 */ /* 0x000fe4000001ff00 */
[----:B------:R-:W-:Y:S02]  /*2770*/  LEA.HI.X.SX32 R65, R30, UR11, 0x1, P1 ;  /* 0x0000000b1e417c11 */ /* 0x000fe400088f0eff */
[----:B------:R-:W-:Y:S02]  /*2780*/  CS2R R30, SRZ ;  /* 0x00000000001e7805 */ /* 0x000fe4000001ff00 */
[----:B------:R-:W-:Y:S02]  /*2790*/  LEA.HI.X.SX32 R69, R32, UR11, 0x1, P0 ;  /* 0x0000000b20457c11 */ /* 0x000fe400080f0eff */
[----:B------:R-:W-:-:S02]  /*27a0*/  CS2R R32, SRZ ;  /* 0x0000000000207805 */ /* 0x000fc4000001ff00 */
[----:B------:R-:W-:Y:S02]  /*27b0*/  LEA.HI.X.SX32 R67, R34, UR11, 0x1, P2 ;  /* 0x0000000b22437c11 */ /* 0x000fe400090f0eff */
[----:B------:R-:W-:Y:S02]  /*27c0*/  CS2R R34, SRZ ;  /* 0x0000000000227805 */ /* 0x000fe4000001ff00 */
[----:B------:R-:W-:Y:S02]  /*27d0*/  LEA.HI.X.SX32 R63, R11, UR11, 0x1, P5 ;  /* 0x0000000b0b3f7c11 */ /* 0x000fe4000a8f0eff */
[----:B------:R-:W-:Y:S02]  /*27e0*/  LEA.HI.X.SX32 R61, R36, UR11, 0x1, P4 ;  /* 0x0000000b243d7c11 */ /* 0x000fe4000a0f0eff */
[----:B------:R-:W-:Y:S02]  /*27f0*/  LEA R50, P3, R38, UR10, 0x1 ;  /* 0x0000000a26327c11 */ /* 0x000fe4000f8608ff */
[----:B------:R-:W-:-:S02]  /*2800*/  LEA R52, P1, R53, UR10, 0x1 ;  /* 0x0000000a35347c11 */ /* 0x000fc4000f8208ff */
[----:B------:R-:W-:Y:S02]  /*2810*/  LEA R54, P0, R55, UR10, 0x1 ;  /* 0x0000000a37367c11 */ /* 0x000fe4000f8008ff */
[----:B------:R-:W-:Y:S02]  /*2820*/  LEA R56, P2, R57, UR10, 0x1 ;  /* 0x0000000a39387c11 */ /* 0x000fe4000f8408ff */
[----:B------:R-:W-:Y:S02]  /*2830*/  LEA R58, P5, R59, UR10, 0x1 ;  /* 0x0000000a3b3a7c11 */ /* 0x000fe4000f8a08ff */
[----:B------:R-:W-:Y:S02]  /*2840*/  LEA R40, P4, R41, UR10, 0x1 ;  /* 0x0000000a29287c11 */ /* 0x000fe4000f8808ff */
[----:B------:R-:W-:Y:S02]  /*2850*/  LEA.HI.X.SX32 R51, R38, UR11, 0x1, P3 ;  /* 0x0000000b26337c11 */ /* 0x000fe400098f0eff */
[----:B------:R-:W-:-:S02]  /*2860*/  LEA.HI.X.SX32 R53, R53, UR11, 0x1, P1 ;  /* 0x0000000b35357c11 */ /* 0x000fc400088f0eff */
[----:B------:R-:W-:Y:S02]  /*2870*/  LEA.HI.X.SX32 R55, R55, UR11, 0x1, P0 ;  /* 0x0000000b37377c11 */ /* 0x000fe400080f0eff */
[----:B------:R-:W-:Y:S02]  /*2880*/  LEA.HI.X.SX32 R57, R57, UR11, 0x1, P2 ;  /* 0x0000000b39397c11 */ /* 0x000fe400090f0eff */
        /* <DEDUP_REMOVED lines=8> */
[----:B------:R-:W-:Y:S01]  /*2910*/  LEA R38, P4, R4, UR10, 0x1 ;  /* 0x0000000a04267c11 */ /* 0x000fe2000f8808ff */
[----:B------:R-:W-:Y:S01]  /*2920*/  ULDC UR10, c[0x0][0x234] ;  /* 0x00008d00000a7ab9 */ /* 0x000fe20000000800 */
[----:B------:R-:W-:Y:S01]  /*2930*/  IADD3 R0, R19, UR5, R0 ;  /* 0x0000000513007c10 */ /* 0x000fe2000fffe000 */
[----:B------:R-:W-:Y:S01]  /*2940*/  IMAD R2, R2, UR10, RZ ;  /* 0x0000000a02027c24 */ /* 0x000fe2000f8e02ff */
[----:B------:R-:W-:-:S02]  /*2950*/  LEA.HI.X.SX32 R107, R6, UR11, 0x1, P6 ;  /* 0x0000000b066b7c11 */ /* 0x000fc4000b0f0eff */
[----:B------:R-:W-:Y:S01]  /*2960*/  LEA.HI.X.SX32 R43, R43, UR11, 0x1, P3 ;  /* 0x0000000b2b2b7c11 */ /* 0x000fe200098f0eff */
[----:B------:R-:W-:Y:S01]  /*2970*/  IMAD.WIDE R2, R2, 0x2, RZ ;  /* 0x0000000202027825 */ /* 0x000fe200078e02ff */
[----:B------:R-:W-:Y:S02]  /*2980*/  LEA.HI.X.SX32 R45, R45, UR11, 0x1, P1 ;  /* 0x0000000b2d2d7c11 */ /* 0x000fe400088f0eff */
[----:B------:R-:W-:Y:S02]  /*2990*/  LEA.HI.X.SX32 R47, R47, UR11, 0x1, P0 ;  /* 0x0000000b2f2f7c11 */ /* 0x000fe400080f0eff */
[----:B------:R-:W-:Y:S02]  /*29a0*/  LEA.HI.X.SX32 R49, R49, UR11, 0x1, P2 ;  /* 0x0000000b31317c11 */ /* 0x000fe400090f0eff */
[----:B------:R-:W-:Y:S02]  /*29b0*/  LEA.HI.X.SX32 R37, R37, UR11, 0x1, P5 ;  /* 0x0000000b25257c11 */ /* 0x000fe4000a8f0eff */
[----:B------:R-:W-:-:S02]  /*29c0*/  LEA.HI.X.SX32 R39, R4, UR11, 0x1, P4 ;  /* 0x0000000b04277c11 */ /* 0x000fc4000a0f0eff */
[----:B------:R-:W-:-:S07]  /*29d0*/  LOP3.LUT R81, R81, 0x60, RZ, 0xc0, !PT ;  /* 0x0000006051517812 */ /* 0x000fce00078ec0ff */
.L_x_1:
[----:B------:R-:W-:Y:S02]  /*29e0*/  IADD3 R8, P1, R2, R91, RZ ;  /* 0x0000005b02087210 */ /* 0x000fe40007f3e0ff */
[----:B------:R-:W-:Y:S02]  /*29f0*/  ISETP.GE.AND P0, PT, R78, UR7, PT ;  /* 0x000000074e007c0c */ /* 0x000fe4000bf06270 */
[----:B------:R-:W-:Y:S01]  /*2a00*/  PRMT R5, RZ, 0x7610, R5 ;  /* 0x00007610ff057816 */ /* 0x000fe20000000005 */
[----:B------:R-:W-:Y:S01]  /*2a10*/  IMAD.X R9, R3, 0x1, R99, P1 ;  /* 0x0000000103097824 */ /* 0x000fe200008e0663 */
[----:B------:R-:W-:Y:S02]  /*2a20*/  IADD3 R18, P1, R2, R87, RZ ;  /* 0x0000005702127210 */ /* 0x000fe40007f3e0ff */
[----:B------:R-:W-:Y:S02]  /*2a30*/  ISETP.GE.AND P3, PT, R127, UR7, PT ;  /* 0x000000077f007c0c */ /* 0x000fe4000bf66270 */
[----:B------:R-:W-:Y:S01]  /*2a40*/  ISETP.GE.AND P4, PT, R126, UR7, PT ;  /* 0x000000077e007c0c */ /* 0x000fe2000bf86270 */
[----:B------:R-:W-:Y:S01]  /*2a50*/  IMAD.X R19, R3, 0x1, R95, P1 ;  /* 0x0000000103137824 */ /* 0x000fe200008e065f */
[----:B------:R-:W-:-:S02]  /*2a60*/  ISETP.GE.AND P1, PT, R80, UR7, PT ;  /* 0x0000000750007c0c */ /* 0x000fc4000bf26270 */
[C---:B------:R-:W-:Y:S01]  /*2a70*/  IADD3 R16, P2, R2.reuse, R89, RZ ;  /* 0x0000005902107210 */ /* 0x040fe20007f5e0ff */
[----:B------:R0:W2:Y:S01]  /*2a80*/  @!P0 LDG.E.U16 R5, desc[UR8][R8.64] ;  /* 0x0000000808058981 */ /* 0x0000a2000c1e1500 */
[----:B------:R-:W-:Y:S02]  /*2a90*/  IADD3 R20, P0, R2, R83, RZ ;  /* 0x0000005302147210 */ /* 0x000fe40007f1e0ff */
[----:B------:R-:W-:Y:S01]  /*2aa0*/  PRMT R7, RZ, 0x7610, R7 ;  /* 0x00007610ff077816 */ /* 0x000fe20000000007 */
[C---:B------:R-:W-:Y:S01]  /*2ab0*/  IMAD.X R17, R3.reuse, 0x1, R97, P2 ;  /* 0x0000000103117824 */ /* 0x040fe200010e0661 */
[----:B------:R-:W-:Y:S01]  /*2ac0*/  PRMT R11, RZ, 0x7610, R11 ;  /* 0x00007610ff0b7816 */ /* 0x000fe2000000000b */
[----:B------:R-:W-:Y:S01]  /*2ad0*/  IMAD.X R21, R3, 0x1, R93, P0 ;  /* 0x0000000103157824 */ /* 0x000fe200000e065d */
[----:B------:R-:W-:Y:S02]  /*2ae0*/  PRMT R13, RZ, 0x7610, R13 ;  /* 0x00007610ff0d7816 */ /* 0x000fe4000000000d */
[----:B------:R1:W3:Y:S04]  /*2af0*/  @!P3 LDG.E.U16 R7, desc[UR8][R16.64] ;  /* 0x000000081007b981 */ /* 0x0002e8000c1e1500 */
[----:B------:R-:W4:Y:S04]  /*2b00*/  @!P4 LDG.E.U16 R11, desc[UR8][R18.64] ;  /* 0x00000008120bc981 */ /* 0x000f28000c1e1500 */
[----:B------:R5:W4:Y:S01]  /*2b10*/  @!P1 LDG.E.U16 R13, desc[UR8][R20.64] ;  /* 0x00000008140d9981 */ /* 0x000b22000c1e1500 */
[----:B------:R-:W-:Y:S01]  /*2b20*/  BAR.SYNC.DEFER_BLOCKING 0x0 ;  /* 0x0000000000007b1d */ /* 0x000fe20000010000 */
[----:B------:R-:W-:Y:S01]  /*2b30*/  ISETP.GE.AND P2, PT, R88, UR7, PT ;  /* 0x0000000758007c0c */ /* 0x000fe2000bf46270 */
[----:B0-----:R-:W-:Y:S01]  /*2b40*/  IMAD.WIDE R8, R105, 0x2, R36 ;  /* 0x0000000269087825 */ /* 0x001fe200078e0224 */
[----:B------:R-:W-:-:S02]  /*2b50*/  PRMT R15, RZ, 0x7610, R15 ;  /* 0x00007610ff0f7816 */ /* 0x000fc4000000000f */
[----:B------:R-:W-:Y:S01]  /*2b60*/  PRMT R4, RZ, 0x7610, R4 ;  /* 0x00007610ff047816 */ /* 0x000fe20000000004 */
[C---:B-1----:R-:W-:Y:S01]  /*2b70*/  IMAD.WIDE R16, R105.reuse, 0x2, R38 ;  /* 0x0000000269107825 */ /* 0x042fe200078e0226 */
[----:B------:R-:W-:Y:S02]  /*2b80*/  PRMT R6, RZ, 0x7610, R6 ;  /* 0x00007610ff067816 */ /* 0x000fe40000000006 */
[----:B------:R-:W-:Y:S01]  /*2b90*/  PRMT R129, RZ, 0x7610, R129 ;  /* 0x00007610ff817816 */ /* 0x000fe20000000081 */
[----:B------:R-:W-:Y:S01]  /*2ba0*/  IMAD.WIDE R22, R105, 0x2, R48 ;  /* 0x0000000269167825 */ /* 0x000fe200078e0230 */
[----:B------:R-:W-:-:S03]  /*2bb0*/  PRMT R12, RZ, 0x7610, R12 ;  /* 0x00007610ff0c7816 */ /* 0x000fc6000000000c */
[C---:B-----5:R-:W-:Y:S01]  /*2bc0*/  IMAD.WIDE R20, R105.reuse, 0x2, R46 ;  /* 0x0000000269147825 */ /* 0x060fe200078e022e */
[----:B------:R-:W-:Y:S02]  /*2bd0*/  PRMT R10, RZ, 0x7610, R10 ;  /* 0x00007610ff0a7816 */ /* 0x000fe4000000000a */
[----:B------:R-:W-:Y:S01]  /*2be0*/  PRMT R131, RZ, 0x7610, R131 ;  /* 0x00007610ff837816 */ /* 0x000fe20000000083 */
[----:B------:R-:W-:Y:S01]  /*2bf0*/  IMAD.WIDE R18, R105, 0x2, R44 ;  /* 0x0000000269127825 */ /* 0x000fe200078e022c */
[----:B------:R0:W5:Y:S01]  /*2c00*/  @!P2 LDG.E.U16 R15, desc[UR8][R8.64] ;  /* 0x00000008080fa981 */ /* 0x000162000c1e1500 */
[----:B------:R-:W-:-:S03]  /*2c10*/  PRMT R133, RZ, 0x7610, R133 ;  /* 0x00007610ff857816 */ /* 0x000fc60000000085 */
[----:B------:R1:W5:Y:S01]  /*2c20*/  @!P2 LDG.E.U16 R4, desc[UR8][R16.64] ;  /* 0x000000081004a981 */ /* 0x000362000c1e1500 */
[----:B------:R-:W-:Y:S02]  /*2c30*/  PRMT R14, RZ, 0x7610, R14 ;  /* 0x00007610ff0e7816 */ /* 0x000fe4000000000e */
[----:B------:R-:W-:Y:S01]  /*2c40*/  PRMT R137, RZ, 0x7610, R137 ;  /* 0x00007610ff897816 */ /* 0x000fe20000000089 */
[----:B------:R1:W5:Y:S01]  /*2c50*/  @!P2 LDG.E.U16 R6, desc[UR8][R22.64] ;  /* 0x000000081606a981 */ /* 0x000362000c1e1500 */
[----:B0-----:R-:W-:-:S03]  /*2c60*/  IMAD.WIDE R8, R105, 0x2, R40 ;  /* 0x0000000269087825 */ /* 0x001fc600078e0228 */
[----:B------:R0:W5:Y:S01]  /*2c70*/  @!P2 LDG.E.U16 R129, desc[UR8][R20.64] ;  /* 0x000000081481a981 */ /* 0x000162000c1e1500 */
[----:B-1----:R-:W-:-:S03]  /*2c80*/  IMAD.WIDE R16, R105, 0x2, R42 ;  /* 0x0000000269107825 */ /* 0x002fc600078e022a */
[----:B------:R1:W5:Y:S01]  /*2c90*/  @!P2 LDG.E.U16 R12, desc[UR8][R8.64] ;  /* 0x00000008080ca981 */ /* 0x000362000c1e1500 */
[C---:B------:R-:W-:Y:S01]  /*2ca0*/  IMAD.WIDE R22, R105.reuse, 0x2, R58 ;  /* 0x0000000269167825 */ /* 0x040fe200078e023a */
[----:B------:R-:W-:Y:S02]  /*2cb0*/  PRMT R135, RZ, 0x7610, R135 ;  /* 0x00007610ff877816 */ /* 0x000fe40000000087 */
[----:B------:R1:W5:Y:S01]  /*2cc0*/  @!P2 LDG.E.U16 R10, desc[UR8][R18.64] ;  /* 0x00000008120aa981 */ /* 0x000362000c1e1500 */
[C---:B0-----:R-:W-:Y:S01]  /*2cd0*/  IMAD.WIDE R20, R105.reuse, 0x2, R56 ;  /* 0x0000000269147825 */ /* 0x041fe200078e0238 */
[----:B------:R-:W-:Y:S02]  /*2ce0*/  PRMT R128, RZ, 0x7610, R128 ;  /* 0x00007610ff807816 */ /* 0x000fe40000000080 */
[----:B------:R0:W5:Y:S01]  /*2cf0*/  @!P2 LDG.E.U16 R131, desc[UR8][R16.64] ;  /* 0x000000081083a981 */ /* 0x000162000c1e1500 */
[----:B-1----:R-:W-:Y:S01]  /*2d00*/  IMAD.WIDE R8, R105, 0x2, R50 ;  /* 0x0000000269087825 */ /* 0x002fe200078e0232 */
[----:B------:R-:W-:-:S02]  /*2d10*/  PRMT R130, RZ, 0x7610, R130 ;  /* 0x00007610ff827816 */ /* 0x000fc40000000082 */
[----:B------:R1:W5:Y:S01]  /*2d20*/  @!P2 LDG.E.U16 R133, desc[UR8][R22.64] ;  /* 0x000000081685a981 */ /* 0x000362000c1e1500 */
[----:B------:R-:W-:Y:S01]  /*2d30*/  PRMT R139, RZ, 0x7610, R139 ;  /* 0x00007610ff8b7816 */ /* 0x000fe2000000008b */
[C---:B------:R-:W-:Y:S01]  /*2d40*/  IMAD.WIDE R18, R105.reuse, 0x2, R54 ;  /* 0x0000000269127825 */ /* 0x040fe200078e0236 */
[----:B------:R-:W-:Y:S01]  /*2d50*/  PRMT R134, RZ, 0x7610, R134 ;  /* 0x00007610ff867816 */ /* 0x000fe20000000086 */
[----:B------:R1:W5:Y:S02]  /*2d60*/  @!P2 LDG.E.U16 R14, desc[UR8][R20.64] ;  /* 0x00000008140ea981 */ /* 0x000364000c1e1500 */
[C---:B0-----:R-:W-:Y:S02]  /*2d70*/  IMAD.WIDE R16, R105.reuse, 0x2, R52 ;  /* 0x0000000269107825 */ /* 0x041fe400078e0234 */
[----:B------:R0:W5:Y:S02]  /*2d80*/  @!P2 LDG.E.U16 R137, desc[UR8][R8.64] ;  /* 0x000000080889a981 */ /* 0x000164000c1e1500 */
[C---:B-1----:R-:W-:Y:S01]  /*2d90*/  IMAD.WIDE R22, R105.reuse, 0x2, R60 ;  /* 0x0000000269167825 */ /* 0x042fe200078e023c */
[----:B------:R-:W-:Y:S01]  /*2da0*/  PRMT R132, RZ, 0x7610, R132 ;  /* 0x00007610ff847816 */ /* 0x000fe20000000084 */
[----:B------:R1:W5:Y:S02]  /*2db0*/  @!P2 LDG.E.U16 R135, desc[UR8][R18.64] ;  /* 0x000000081287a981 */ /* 0x000364000c1e1500 */
[C---:B------:R-:W-:Y:S01]  /*2dc0*/  IMAD.WIDE R20, R105.reuse, 0x2, R62 ;  /* 0x0000000269147825 */ /* 0x040fe200078e023e */
[----:B------:R-:W-:Y:S01]  /*2dd0*/  PRMT R141, RZ, 0x7610, R141 ;  /* 0x00007610ff8d7816 */ /* 0x000fe2000000008d */
[----:B------:R1:W5:Y:S02]  /*2de0*/  @!P2 LDG.E.U16 R128, desc[UR8][R16.64] ;  /* 0x000000081080a981 */ /* 0x000364000c1e1500 */
[C---:B0-----:R-:W-:Y:S01]  /*2df0*/  IMAD.WIDE R8, R105.reuse, 0x2, R64 ;  /* 0x0000000269087825 */ /* 0x041fe200078e0240 */
[----:B------:R-:W-:Y:S01]  /*2e00*/  PRMT R143, RZ, 0x7610, R143 ;  /* 0x00007610ff8f7816 */ /* 0x000fe2000000008f */
[----:B------:R0:W5:Y:S01]  /*2e10*/  @!P2 LDG.E.U16 R130, desc[UR8][R22.64] ;  /* 0x000000081682a981 */ /* 0x000162000c1e1500 */
[----:B------:R-:W-:Y:S01]  /*2e20*/  PRMT R136, RZ, 0x7610, R136 ;  /* 0x00007610ff887816 */ /* 0x000fe20000000088 */
[C---:B-1----:R-:W-:Y:S01]  /*2e30*/  IMAD.WIDE R18, R105.reuse, 0x2, R66 ;  /* 0x0000000269127825 */ /* 0x042fe200078e0242 */
[----:B------:R-:W-:Y:S01]  /*2e40*/  PRMT R147, RZ, 0x7610, R147 ;  /* 0x00007610ff937816 */ /* 0x000fe20000000093 */
[----:B------:R1:W5:Y:S02]  /*2e50*/  @!P2 LDG.E.U16 R139, desc[UR8][R20.64] ;  /* 0x00000008148ba981 */ /* 0x000364000c1e1500 */
[----:B------:R-:W-:-:S02]  /*2e60*/  IMAD.WIDE R16, R105, 0x2, R68 ;  /* 0x0000000269107825 */ /* 0x000fc400078e0244 */
[----:B------:R1:W5:Y:S02]  /*2e70*/  @!P2 LDG.E.U16 R134, desc[UR8][R8.64] ;  /* 0x000000080886a981 */ /* 0x000364000c1e1500 */
[C---:B0-----:R-:W-:Y:S01]  /*2e80*/  IMAD.WIDE R22, R105.reuse, 0x2, R72 ;  /* 0x0000000269167825 */ /* 0x041fe200078e0248 */
[----:B------:R-:W-:Y:S01]  /*2e90*/  PRMT R145, RZ, 0x7610, R145 ;  /* 0x00007610ff917816 */ /* 0x000fe20000000091 */
[----:B------:R0:W5:Y:S02]  /*2ea0*/  @!P2 LDG.E.U16 R132, desc[UR8][R18.64] ;  /* 0x000000081284a981 */ /* 0x000164000c1e1500 */
[C---:B-1----:R-:W-:Y:S01]  /*2eb0*/  IMAD.WIDE R20, R105.reuse, 0x2, R70 ;  /* 0x0000000269147825 */ /* 0x042fe200078e0246 */
[----:B------:R-:W-:Y:S01]  /*2ec0*/  PRMT R138, RZ, 0x7610, R138 ;  /* 0x00007610ff8a7816 */ /* 0x000fe2000000008a */
[----:B------:R1:W5:Y:S02]  /*2ed0*/  @!P2 LDG.E.U16 R141, desc[UR8][R16.64] ;  /* 0x00000008108da981 */ /* 0x000364000c1e1500 */
[----:B------:R-:W-:-:S02]  /*2ee0*/  IMAD.WIDE R8, R105, 0x2, R112 ;  /* 0x0000000269087825 */ /* 0x000fc400078e0270 */
[----:B------:R-:W5:Y:S02]  /*2ef0*/  @!P2 LDG.E.U16 R143, desc[UR8][R22.64] ;  /* 0x00000008168fa981 */ /* 0x000f64000c1e1500 */
[----:B------:R-:W-:Y:S02]  /*2f00*/  IMAD.MOV.U32 R120, RZ, RZ, R104 ;  /* 0x000000ffff787224 */ /* 0x000fe400078e0068 */
[----:B------:R-:W-:Y:S01]  /*2f10*/  IMAD.MOV.U32 R122, RZ, RZ, R106 ;  /* 0x000000ffff7a7224 */ /* 0x000fe200078e006a */
[----:B------:R-:W5:Y:S01]  /*2f20*/  @!P2 LDG.E.U16 R136, desc[UR8][R20.64] ;  /* 0x000000081488a981 */ /* 0x000f62000c1e1500 */
[C---:B0-----:R-:W-:Y:S01]  /*2f30*/  IMAD.WIDE R18, R105.reuse, 0x2, R84 ;  /* 0x0000000269127825 */ /* 0x041fe200078e0254 */
[----:B------:R-:W-:Y:S02]  /*2f40*/  PRMT R104, RZ, 0x7610, R104 ;  /* 0x00007610ff687816 */ /* 0x000fe40000000068 */
[----:B------:R0:W5:Y:S01]  /*2f50*/  @!P2 LDG.E.U16 R147, desc[UR8][R8.64] ;  /* 0x000000080893a981 */ /* 0x000162000c1e1500 */
[----:B-1----:R-:W-:-:S04]  /*2f60*/  IMAD.WIDE R16, R105, 0x2, R110 ;  /* 0x0000000269107825 */ /* 0x002fc800078e026e */
[--C-:B------:R-:W-:Y:S01]  /*2f70*/  IMAD.MOV.U32 R108, RZ, RZ, R96.reuse ;  /* 0x000000ffff6c7224 */ /* 0x100fe200078e0060 */
[----:B------:R-:W-:Y:S01]  /*2f80*/  PRMT R96, RZ, 0x7610, R96 ;  /* 0x00007610ff607816 */ /* 0x000fe20000000060 */
[----:B------:R-:W-:Y:S01]  /*2f90*/  IMAD.MOV.U32 R124, RZ, RZ, R26 ;  /* 0x000000ffff7c7224 */ /* 0x000fe200078e001a */
[----:B------:R1:W5:Y:S01]  /*2fa0*/  @!P2 LDG.E.U16 R145, desc[UR8][R18.64] ;  /* 0x000000081291a981 */ /* 0x000362000c1e1500 */
[----:B------:R-:W-:Y:S02]  /*2fb0*/  IMAD.MOV.U32 R125, RZ, RZ, R27 ;  /* 0x000000ffff7d7224 */ /* 0x000fe400078e001b */
[----:B0-----:R-:W-:Y:S01]  /*2fc0*/  IMAD.MOV.U32 R8, RZ, RZ, R94 ;  /* 0x000000ffff087224 */ /* 0x001fe200078e005e */
[----:B------:R0:W5:Y:S01]  /*2fd0*/  @!P2 LDG.E.U16 R138, desc[UR8][R16.64] ;  /* 0x00000008108aa981 */ /* 0x000162000c1e1500 */
[----:B------:R-:W-:Y:S02]  /*2fe0*/  IMAD.MOV.U32 R9, RZ, RZ, R107 ;  /* 0x000000ffff097224 */ /* 0x000fe400078e006b */
[----:B------:R-:W-:Y:S01]  /*2ff0*/  IMAD.WIDE R22, R105, 0x2, R122 ;  /* 0x0000000269167825 */ /* 0x000fe200078e027a */
[----:B------:R-:W-:-:S03]  /*3000*/  PRMT R94, RZ, 0x7610, R94 ;  /* 0x00007610ff5e7816 */ /* 0x000fc6000000005e */
[C---:B------:R-:W-:Y:S01]  /*3010*/  IMAD.WIDE R20, R105.reuse, 0x2, R120 ;  /* 0x0000000269147825 */ /* 0x040fe200078e0278 */
[----:B------:R-:W-:Y:S01]  /*3020*/  PRMT R106, RZ, 0x7610, R106 ;  /* 0x00007610ff6a7816 */ /* 0x000fe2000000006a */
[----:B------:R-:W5:Y:S01]  /*3030*/  @!P2 LDG.E.U16 R96, desc[UR8][R22.64] ;  /* 0x000000081660a981 */ /* 0x000f62000c1e1500 */
[----:B------:R-:W-:Y:S01]  /*3040*/  PRMT R140, RZ, 0x7610, R140 ;  /* 0x00007610ff8c7816 */ /* 0x000fe2000000008c */
[C---:B------:R-:W-:Y:S02]  /*3050*/  IMAD.WIDE R26, R105.reuse, 0x2, R124 ;  /* 0x00000002691a7825 */ /* 0x040fe400078e027c */
[----:B------:R0:W5:Y:S02]  /*3060*/  @!P2 LDG.E.U16 R104, desc[UR8][R20.64] ;  /* 0x000000081468a981 */ /* 0x000164000c1e1500 */
[C---:B-1----:R-:W-:Y:S01]  /*3070*/  IMAD.WIDE R18, R105.reuse, 0x2, R108 ;  /* 0x0000000269127825 */ /* 0x042fe200078e026c */
[----:B------:R-:W-:Y:S01]  /*3080*/  PRMT R107, RZ, 0x7610, R107 ;  /* 0x00007610ff6b7816 */ /* 0x000fe2000000006b */
[----:B------:R1:W5:Y:S02]  /*3090*/  @!P2 LDG.E.U16 R94, desc[UR8][R26.64] ;  /* 0x000000081a5ea981 */ /* 0x000364000c1e1500 */
[----:B0-----:R-:W-:Y:S01]  /*30a0*/  IMAD.WIDE R16, R105, 0x2, R8 ;  /* 0x0000000269107825 */ /* 0x001fe200078e0208 */
[----:B------:R-:W-:Y:S01]  /*30b0*/  PRMT R149, RZ, 0x7610, R149 ;  /* 0x00007610ff957816 */ /* 0x000fe20000000095 */
[----:B------:R0:W5:Y:S02]  /*30c0*/  @!P2 LDG.E.U16 R106, desc[UR8][R18.64] ;  /* 0x00000008126aa981 */ /* 0x000164000c1e1500 */
[----:B------:R-:W-:-:S02]  /*30d0*/  IMAD.MOV.U32 R20, RZ, RZ, R86 ;  /* 0x000000ffff147224 */ /* 0x000fc400078e0056 */
[----:B------:R-:W-:Y:S01]  /*30e0*/  IMAD.MOV.U32 R21, RZ, RZ, R103 ;  /* 0x000000ffff157224 */ /* 0x000fe200078e0067 */
[----:B------:R0:W5:Y:S01]  /*30f0*/  @!P2 LDG.E.U16 R140, desc[UR8][R16.64] ;  /* 0x00000008108ca981 */ /* 0x000162000c1e1500 */
[----:B------:R-:W-:Y:S02]  /*3100*/  IMAD.MOV.U32 R22, RZ, RZ, R24 ;  /* 0x000000ffff167224 */ /* 0x000fe400078e0018 */
[----:B------:R-:W-:Y:S02]  /*3110*/  IMAD.MOV.U32 R23, RZ, RZ, R25 ;  /* 0x000000ffff177224 */ /* 0x000fe400078e0019 */
[----:B------:R-:W-:Y:S02]  /*3120*/  IMAD.MOV.U32 R114, RZ, RZ, R98 ;  /* 0x000000ffff727224 */ /* 0x000fe400078e0062 */
[----:B------:R-:W-:Y:S02]  /*3130*/  IMAD.MOV.U32 R116, RZ, RZ, R100 ;  /* 0x000000ffff747224 */ /* 0x000fe400078e0064 */
[----:B------:R-:W-:Y:S01]  /*3140*/  IMAD.MOV.U32 R118, RZ, RZ, R102 ;  /* 0x000000ffff767224 */ /* 0x000fe200078e0066 */
[----:B------:R-:W-:Y:S01]  /*3150*/  PRMT R103, RZ, 0x7610, R103 ;  /* 0x00007610ff677816 */ /* 0x000fe20000000067 */
[----:B------:R-:W-:Y:S01]  /*3160*/  IMAD.WIDE R24, R105, 0x2, R116 ;  /* 0x0000000269187825 */ /* 0x000fe200078e0274 */
[----:B------:R-:W-:-:S02]  /*3170*/  PRMT R151, RZ, 0x7610, R151 ;  /* 0x00007610ff977816 */ /* 0x000fc40000000097 */
[----:B------:R-:W-:Y:S01]  /*3180*/  PRMT R153, RZ, 0x7610, R153 ;  /* 0x00007610ff997816 */ /* 0x000fe20000000099 */
[C---:B-1----:R-:W-:Y:S01]  /*3190*/  IMAD.WIDE R26, R105.reuse, 0x2, R118 ;  /* 0x00000002691a7825 */ /* 0x042fe200078e0276 */
[----:B------:R-:W5:Y:S03]  /*31a0*/  @!P2 LDG.E.U16 R107, desc[UR8][R24.64] ;  /* 0x00000008186ba981 */ /* 0x000f66000c1e1500 */
[C---:B0-----:R-:W-:Y:S01]  /*31b0*/  IMAD.WIDE R18, R105.reuse, 0x2, R114 ;  /* 0x0000000269127825 */ /* 0x041fe200078e0272 */
[----:B------:R-:W5:Y:S03]  /*31c0*/  @!P2 LDG.E.U16 R103, desc[UR8][R26.64] ;  /* 0x000000081a67a981 */ /* 0x000f66000c1e1500 */
[C---:B------:R-:W-:Y:S01]  /*31d0*/  IMAD.WIDE R16, R105.reuse, 0x2, R22 ;  /* 0x0000000269107825 */ /* 0x040fe200078e0216 */
[----:B------:R-:W5:Y:S03]  /*31e0*/  @!P2 LDG.E.U16 R149, desc[UR8][R18.64] ;  /* 0x000000081295a981 */ /* 0x000f66000c1e1500 */
[----:B------:R-:W-:Y:S01]  /*31f0*/  IMAD.WIDE R154, R105, 0x2, R20 ;  /* 0x00000002699a7825 */ /* 0x000fe200078e0214 */
[----:B------:R-:W5:Y:S04]  /*3200*/  @!P2 LDG.E.U16 R151, desc[UR8][R16.64] ;  /* 0x000000081097a981 */ /* 0x000f68000c1e1500 */
[----:B------:R-:W5:Y:S04]  /*3210*/  @!P2 LDG.E.U16 R153, desc[UR8][R154.64] ;  /* 0x000000089a99a981 */ /* 0x000f68000c1e1500 */
[----:B--2---:R-:W-:Y:S04]  /*3220*/  STS.U16 [R74+UR5+0x4000], R5 ;  /* 0x004000054a007988 */ /* 0x004fe80008000405 */
[----:B---3--:R-:W-:Y:S04]  /*3230*/  STS.U16 [R74+UR5+0x4200], R7 ;  /* 0x004200074a007988 */ /* 0x008fe80008000405 */
[----:B----4-:R-:W-:Y:S04]  /*3240*/  STS.U16 [R74+UR5+0x4400], R11 ;  /* 0x0044000b4a007988 */ /* 0x010fe80008000405 */
[----:B------:R-:W-:Y:S04]  /*3250*/  STS.U16 [R74+UR5+0x4600], R13 ;  /* 0x0046000d4a007988 */ /* 0x000fe80008000405 */
[----:B-----5:R-:W-:Y:S04]  /*3260*/  STS.U16 [R75+UR5], R4 ;  /* 0x000000044b007988 */ /* 0x020fe80008000405 */
[----:B------:R-:W-:Y:S04]  /*3270*/  STS.U16 [R75+UR5+0x400], R6 ;  /* 0x000400064b007988 */ /* 0x000fe80008000405 */
        /* <DEDUP_REMOVED lines=26> */
[----:B------:R0:W-:Y:S04]  /*3420*/  STS.U16 [R90+UR5+0x3200], R107 ;  /* 0x0032006b5a007988 */ /* 0x0001e80008000405 */
[----:B------:R-:W-:Y:S04]  /*3430*/  STS.U16 [R90+UR5+0x3600], R149 ;  /* 0x003600955a007988 */ /* 0x000fe80008000405 */
[----:B------:R-:W-:Y:S04]  /*3440*/  STS.U16 [R90+UR5+0x3a00], R151 ;  /* 0x003a00975a007988 */ /* 0x000fe80008000405 */
[----:B------:R-:W-:Y:S01]  /*3450*/  STS.U16 [R90+UR5+0x3e00], R153 ;  /* 0x003e00995a007988 */ /* 0x000fe20008000405 */
[----:B------:R-:W-:Y:S06]  /*3460*/  BAR.SYNC.DEFER_BLOCKING 0x0 ;  /* 0x0000000000007b1d */ /* 0x000fec0000010000 */
[----:B------:R-:W-:Y:S04]  /*3470*/  LDSM.16.MT88.4 R4, [R0+0x4000] ;  /* 0x004000000004783b */ /* 0x000fe80000004200 */
[----:B------:R-:W1:Y:S04]  /*3480*/  LDSM.16.M88.4 R24, [R76+UR5] ;  /* 0x000000054c18783b */ /* 0x000e680008000200 */
[----:B------:R-:W2:Y:S04]  /*3490*/  LDSM.16.M88.4 R12, [R76+UR5+0x2000] ;  /* 0x002000054c0c783b */ /* 0x000ea80008000200 */
[----:B------:R-:W3:Y:S01]  /*34a0*/  LDSM.16.MT88.4 R16, [R0+0x4200] ;  /* 0x004200000010783b */ /* 0x000ee20000004200 */
[----:B0-----:R-:W-:-:S04]  /*34b0*/  IMAD.WIDE R106, R101, 0x2, R8 ;  /* 0x00000002656a7825 */ /* 0x001fc800078e0208 */
[----:B------:R-:W-:Y:S02]  /*34c0*/  IMAD.U32 R11, RZ, RZ, UR4 ;  /* 0x00000004ff0b7e24 */ /* 0x000fe4000f8e00ff */
[----:B------:R-:W-:-:S04]  /*34d0*/  IMAD.WIDE R8, R101, 0x2, R22 ;  /* 0x0000000265087825 */ /* 0x000fc800078e0216 */
[----:B------:R-:W-:Y:S02]  /*34e0*/  IMAD.WIDE R102, R101, 0x2, R20 ;  /* 0x0000000265667825 */ /* 0x000fe400078e0214 */
[----:B------:R-:W-:Y:S02]  /*34f0*/  LDSM.16.MT88.4 R20, [R0+0x4400] ;  /* 0x004400000014783b */ /* 0x000fe40000004200 */
[----:B------:R-:W-:Y:S01]  /*3500*/  IMAD.WIDE R2, R11, 0x2, R2 ;  /* 0x000000020b027825 */ /* 0x000fe200078e0202 */
[C---:B-1----:R-:W-:Y:S06]  /*3510*/  HMMA.16816.F32 R28, R4.reuse, R24, R28 ;  /* 0x00000018041c723c */ /* 0x042fec000000181c */
[----:B--2---:R-:W-:Y:S01]  /*3520*/  HMMA.16816.F32 R32, R4, R12, R32 ;  /* 0x0000000c0420723c */ /* 0x004fe20000001820 */
[----:B------:R-:W-:Y:S01]  /*3530*/  IMAD.MOV.U32 R24, RZ, RZ, R8 ;  /* 0x000000ffff187224 */ /* 0x000fe200078e0008 */
[----:B------:R-:W-:Y:S01]  /*3540*/  LDSM.16.M88.4 R4, [R92+UR5+0x2000] ;  /* 0x002000055c04783b */ /* 0x000fe20008000200 */
[----:B------:R-:W-:-:S03]  /*3550*/  IMAD.MOV.U32 R25, RZ, RZ, R9 ;  /* 0x000000ffff197224 */ /* 0x000fc600078e0009 */
[----:B------:R-:W0:-:S12]  /*3560*/  LDSM.16.M88.4 R8, [R92+UR5] ;  /* 0x000000055c08783b */ /* 0x000e180008000200 */
[C---:B---3--:R-:W-:Y:S06]  /*3570*/  HMMA.16816.F32 R28, R16.reuse, R26, R28 ;  /* 0x0000001a101c723c */ /* 0x048fec000000181c */
[----:B------:R-:W-:Y:S01]  /*3580*/  HMMA.16816.F32 R12, R16, R14, R32 ;  /* 0x0000000e100c723c */ /* 0x000fe20000001820 */
[----:B------:R-:W1:Y:S01]  /*3590*/  LDSM.16.MT88.4 R32, [R0+0x4600] ;  /* 0x004600000020783b */ /* 0x000e620000004200 */
[----:B------:R-:W-:-:S06]  /*35a0*/  UIADD3 UR6, UR6, -0x1, URZ ;  /* 0xffffffff06067890 */ /* 0x000fcc000fffe03f */
[----:B------:R-:W-:-:S10]  /*35b0*/  ISETP.NE.U32.AND P0, PT, RZ, UR6, PT ;  /* 0x00000006ff007c0c */ /* 0x000fd4000bf05070 */
[C---:B0-----:R-:W-:Y:S06]  /*35c0*/  HMMA.16816.F32 R28, R20.reuse, R8, R28 ;  /* 0x00000008141c723c */ /* 0x041fec000000181c */
[----:B------:R-:W-:Y:S01]  /*35d0*/  HMMA.16816.F32 R12, R20, R4, R12 ;  /* 0x00000004140c723c */ /* 0x000fe2000000180c */
[----:B------:R-:W-:Y:S01]  /*35e0*/  IMAD.WIDE R108, R101, 0x2, R108 ;  /* 0x00000002656c7825 */ /* 0x000fe200078e026c */
[----:B------:R-:W-:-:S03]  /*35f0*/  UIADD3 UR7, UR7, -0x40, URZ ;  /* 0xffffffc007077890 */ /* 0x000fc6000fffe03f */
[----:B------:R-:W-:-:S04]  /*3600*/  IMAD.WIDE R114, R101, 0x2, R114 ;  /* 0x0000000265727825 */ /* 0x000fc800078e0272 */
[----:B------:R-:W-:-:S04]  /*3610*/  IMAD.WIDE R120, R101, 0x2, R120 ;  /* 0x0000000265787825 */ /* 0x000fc800078e0278 */
[----:B------:R-:W-:-:S04]  /*3620*/  IMAD.WIDE R116, R101, 0x2, R116 ;  /* 0x0000000265747825 */ /* 0x000fc800078e0274 */
[C---:B------:R-:W-:Y:S01]  /*3630*/  IMAD.WIDE R122, R101.reuse, 0x2, R122 ;  /* 0x00000002657a7825 */ /* 0x040fe200078e027a */
[----:B-1----:R-:W-:Y:S03]  /*3640*/  HMMA.16816.F32 R28, R32, R10, R28 ;  /* 0x0000000a201c723c */ /* 0x002fe6000000181c */
[----:B------:R-:W-:-:S03]  /*3650*/  IMAD.WIDE R118, R101, 0x2, R118 ;  /* 0x0000000265767825 */ /* 0x000fc600078e0276 */
[----:B------:R-:W-:Y:S01]  /*3660*/  HMMA.16816.F32 R32, R32, R6, R12 ;  /* 0x000000062020723c */ /* 0x000fe2000000180c */
[----:B------:R-:W-:-:S04]  /*3670*/  IMAD.WIDE R124, R101, 0x2, R124 ;  /* 0x00000002657c7825 */ /* 0x000fc800078e027c */
[----:B------:R-:W-:Y:S02]  /*3680*/  IMAD.MOV.U32 R86, RZ, RZ, R102 ;  /* 0x000000ffff567224 */ /* 0x000fe400078e0066 */
[----:B------:R-:W-:Y:S02]  /*3690*/  IMAD.MOV.U32 R94, RZ, RZ, R106 ;  /* 0x000000ffff5e7224 */ /* 0x000fe400078e006a */
[----:B------:R-:W-:Y:S02]  /*36a0*/  IMAD.MOV.U32 R96, RZ, RZ, R108 ;  /* 0x000000ffff607224 */ /* 0x000fe400078e006c */
[----:B------:R-:W-:Y:S02]  /*36b0*/  IMAD.MOV.U32 R98, RZ, RZ, R114 ;  /* 0x000000ffff627224 */ /* 0x000fe400078e0072 */
[----:B------:R-:W-:Y:S02]  /*36c0*/  IMAD.MOV.U32 R104, RZ, RZ, R120 ;  /* 0x000000ffff687224 */ /* 0x000fe400078e0078 */
[----:B------:R-:W-:-:S02]  /*36d0*/  IMAD.MOV.U32 R100, RZ, RZ, R116 ;  /* 0x000000ffff647224 */ /* 0x000fc400078e0074 */
[----:B------:R-:W-:Y:S02]  /*36e0*/  IMAD.MOV.U32 R106, RZ, RZ, R122 ;  /* 0x000000ffff6a7224 */ /* 0x000fe400078e007a */
[----:B------:R-:W-:Y:S02]  /*36f0*/  IMAD.MOV.U32 R102, RZ, RZ, R118 ;  /* 0x000000ffff667224 */ /* 0x000fe400078e0076 */
[----:B------:R-:W-:-:S04]  /*3700*/  IMAD.WIDE R112, R101, 0x2, R112 ;  /* 0x0000000265707825 */ /* 0x000fc800078e0270 */
[----:B------:R-:W-:-:S04]  /*3710*/  IMAD.WIDE R110, R101, 0x2, R110 ;  /* 0x00000002656e7825 */ /* 0x000fc800078e026e */
[----:B------:R-:W-:Y:S02]  /*3720*/  IMAD.MOV.U32 R26, RZ, RZ, R124 ;  /* 0x000000ffff1a7224 */ /* 0x000fe400078e007c */
[----:B------:R-:W-:Y:S02]  /*3730*/  IMAD.MOV.U32 R27, RZ, RZ, R125 ;  /* 0x000000ffff1b7224 */ /* 0x000fe400078e007d */
[----:B------:R-:W-:-:S04]  /*3740*/  IMAD.WIDE R84, R101, 0x2, R84 ;  /* 0x0000000265547825 */ /* 0x000fc800078e0254 */
        /* <DEDUP_REMOVED lines=18> */
[----:B------:R-:W-:Y:S01]  /*3870*/  IMAD.WIDE R38, R101, 0x2, R38 ;  /* 0x0000000265267825 */ /* 0x000fe200078e0226 */
[----:B------:R-:W-:Y:S06]  /*3880*/  @P0 BRA `(.L_x_1) ;  /* 0xfffffff000540947 */ /* 0x000fec000383ffff */
[----:B------:R-:W-:Y:S02]  /*3890*/  F2FP.F16.F32.PACK_AB R31, R35, R31 ;  /* 0x0000001f231f723e */ /* 0x000fe400000000ff */
[----:B------:R-:W-:Y:S02]  /*38a0*/  F2FP.F16.F32.PACK_AB R30, R34, R30 ;  /* 0x0000001e221e723e */ /* 0x000fe400000000ff */
[----:B------:R-:W-:Y:S02]  /*38b0*/  F2FP.F16.F32.PACK_AB R29, R33, R29 ;  /* 0x0000001d211d723e */ /* 0x000fe400000000ff */
[----:B------:R-:W-:-:S07]  /*38c0*/  F2FP.F16.F32.PACK_AB R28, R32, R28 ;  /* 0x0000001c201c723e */ /* 0x000fce00000000ff */
.L_x_0:
[----:B------:R-:W-:Y:S01]  /*38d0*/  BAR.SYNC.DEFER_BLOCKING 0x0 ;  /* 0x0000000000007b1d */ /* 0x000fe20000010000 */
[C---:B------:R-:W-:Y:S01]  /*38e0*/  LOP3.LUT R0, R82.reuse, 0xe0, RZ, 0xc0, !PT ;  /* 0x000000e052007812 */ /* 0x040fe200078ec0ff */
[C---:B------:R-:W-:Y:S01]  /*38f0*/  IMAD.SHL.U32 R2, R82.reuse, 0x80, RZ ;  /* 0x0000008052027824 */ /* 0x040fe200078e00ff */
[----:B------:R-:W-:Y:S01]  /*3900*/  LOP3.LUT R81, R81, 0x1c, R82, 0xf8, !PT ;  /* 0x0000001c51517812 */ /* 0x000fe200078ef852 */
[----:B------:R-:W-:Y:S01]  /*3910*/  IMAD.SHL.U32 R3, R82, 0x4, RZ ;  /* 0x0000000452037824 */ /* 0x000fe200078e00ff */
[----:B------:R-:W-:Y:S01]  /*3920*/  LOP3.LUT R18, R77, 0x60, R78, 0xfe, !PT ;  /* 0x000000604d127812 */ /* 0x000fe200078efe4e */
[----:B------:R-:W-:Y:S01]  /*3930*/  IMAD.SHL.U32 R0, R0, 0x4, RZ ;  /* 0x0000000400007824 */ /* 0x000fe200078e00ff */
[----:B------:R-:W-:Y:S01]  /*3940*/  LOP3.LUT R2, R2, 0xc00, RZ, 0xc0, !PT ;  /* 0x00000c0002027812 */ /* 0x000fe200078ec0ff */
[----:B------:R-:W0:Y:S01]  /*3950*/  LDC R13, c[0x0][0x248] ;  /* 0x00009200ff0d7b82 */ /* 0x000e220000000800 */
[----:B------:R-:W-:Y:S01]  /*3960*/  ULDC UR4, c[0x0][0x244] ;  /* 0x0000910000047ab9 */ /* 0x000fe20000000800 */
[----:B------:R-:W-:Y:S01]  /*3970*/  ULDC.64 UR10, c[0x0][0x228] ;  /* 0x00008a00000a7ab9 */ /* 0x000fe20000000a00 */
[----:B------:R-:W-:Y:S01]  /*3980*/  LOP3.LUT R81, R81, R0, RZ, 0xfc, !PT ;  /* 0x0000000051517212 */ /* 0x000fe200078efcff */
[----:B------:R-:W-:Y:S01]  /*3990*/  ULDC.64 UR6, c[0x0][0x220] ;  /* 0x0000880000067ab9 */ /* 0x000fe20000000a00 */
[----:B------:R-:W-:Y:S01]  /*39a0*/  LOP3.LUT R5, R2, 0x7c, R3, 0xf8, !PT ;  /* 0x0000007c02057812 */ /* 0x000fe200078ef803 */
[----:B------:R-:W-:Y:S01]  /*39b0*/  IMAD R2, R79, UR4, RZ ;  /* 0x000000044f027c24 */ /* 0x000fe2000f8e02ff */
[----:B------:R-:W-:Y:S01]  /*39c0*/  LOP3.LUT R0, R81, 0x40, RZ, 0x3c, !PT ;  /* 0x0000004051007812 */ /* 0x000fe200078e3cff */
[----:B------:R-:W-:Y:S01]  /*39d0*/  IMAD.IADD R80, R77, 0x1, R80 ;  /* 0x000000014d507824 */ /* 0x000fe200078e0250 */
[----:B------:R-:W-:-:S02]  /*39e0*/  LOP3.LUT R3, R81, 0x20, RZ, 0x3c, !PT ;  /* 0x0000002051037812 */ /* 0x000fc400078e3cff */
[----:B------:R-:W-:Y:S02]  /*39f0*/  LOP3.LUT R4, R81, 0x60, RZ, 0x3c, !PT ;  /* 0x0000006051047812 */ /* 0x000fe400078e3cff */
[----:B------:R-:W-:Y:S02]  /*3a00*/  LOP3.LUT R7, R5, 0xe0, R82, 0x78, !PT ;  /* 0x000000e005077812 */ /* 0x000fe400078e7852 */
[----:B------:R-:W-:Y:S01]  /*3a10*/  ISETP.GE.AND P0, PT, R79, UR10, PT ;  /* 0x0000000a4f007c0c */ /* 0x000fe2000bf06270 */
[----:B------:R-:W-:Y:S01]  /*3a20*/  STS [R81+UR5], R28 ;  /* 0x0000001c51007988 */ /* 0x000fe20008000805 */
[----:B------:R-:W-:Y:S02]  /*3a30*/  LEA R12, P1, R2, UR6, 0x1 ;  /* 0x00000006020c7c11 */ /* 0x000fe4000f8208ff */
[----:B------:R-:W-:Y:S01]  /*3a40*/  LEA.HI R82, R82, R77, RZ, 0x1c ;  /* 0x0000004d52527211 */ /* 0x000fe200078fe0ff */
[----:B------:R1:W-:Y:S01]  /*3a50*/  STS [R0+UR5+0x800], R29 ;  /* 0x0008001d00007988 */ /* 0x0003e20008000805 */
[----:B------:R-:W-:-:S03]  /*3a60*/  LEA.HI.X.SX32 R16, R2, UR7, 0x1, P1 ;  /* 0x0000000702107c11 */ /* 0x000fc600088f0eff */
[----:B------:R-:W-:Y:S01]  /*3a70*/  STS [R3+UR5+0x400], R30 ;  /* 0x0004001e03007988 */ /* 0x000fe20008000805 */
[----:B------:R-:W-:-:S03]  /*3a80*/  VIADD R82, R82, 0x70 ;  /* 0x0000007052527836 */ /* 0x000fc60000000000 */
[----:B------:R2:W-:Y:S01]  /*3a90*/  STS [R4+UR5+0xc00], R31 ;  /* 0x000c001f04007988 */ /* 0x0005e20008000805 */
[-C--:B0-----:R-:W-:Y:S01]  /*3aa0*/  IMAD R14, R82, R13.reuse, RZ ;  /* 0x0000000d520e7224 */ /* 0x081fe200078e02ff */
[C---:B-1----:R-:W-:Y:S01]  /*3ab0*/  LOP3.LUT R0, R77.reuse, R78, RZ, 0xfc, !PT ;  /* 0x0000004e4d007212 */ /* 0x042fe200078efcff */
[----:B------:R-:W-:Y:S03]  /*3ac0*/  BAR.SYNC.DEFER_BLOCKING 0x0 ;  /* 0x0000000000007b1d */ /* 0x000fe60000010000 */
[C---:B------:R-:W-:Y:S01]  /*3ad0*/  ISETP.LT.AND P3, PT, R0.reuse, UR11, !P0 ;  /* 0x0000000b00007c0c */ /* 0x040fe2000c761270 */
[-C--:B------:R-:W-:Y:S01]  /*3ae0*/  IMAD R6, R0, R13.reuse, RZ ;  /* 0x0000000d00067224 */ /* 0x080fe200078e02ff */
[C-C-:B------:R-:W-:Y:S02]  /*3af0*/  LOP3.LUT R0, R77.reuse, 0x10, R78.reuse, 0xfe, !PT ;  /* 0x000000104d007812 */ /* 0x140fe400078efe4e */
[----:B--2---:R-:W-:Y:S01]  /*3b00*/  LOP3.LUT R4, R77, 0x50, R78, 0xfe, !PT ;  /* 0x000000504d047812 */ /* 0x004fe200078efe4e */
[C---:B------:R-:W-:Y:S01]  /*3b10*/  IMAD R9, R13.reuse, 0x40, R6 ;  /* 0x000000400d097824 */ /* 0x040fe200078e0206 */
[----:B------:R-:W-:Y:S01]  /*3b20*/  LEA R2, P2, R6, R12, 0x1 ;  /* 0x0000000c06027211 */ /* 0x000fe200078408ff */
[C---:B------:R-:W-:Y:S01]  /*3b30*/  IMAD R5, R0.reuse, R13, RZ ;  /* 0x0000000d00057224 */ /* 0x040fe200078e02ff */
[----:B------:R-:W-:Y:S01]  /*3b40*/  ISETP.LT.AND P1, PT, R0, UR11, !P0 ;  /* 0x0000000b00007c0c */ /* 0x000fe2000c721270 */
[----:B------:R-:W-:Y:S01]  /*3b50*/  IMAD R11, R13, 0x10, R9 ;  /* 0x000000100d0b7824 */ /* 0x000fe200078e0209 */
[----:B------:R-:W-:-:S02]  /*3b60*/  LEA.HI.X.SX32 R3, R6, R16, 0x1, P2 ;  /* 0x0000001006037211 */ /* 0x000fc400010f0eff */
[----:B------:R-:W-:Y:S02]  /*3b70*/  ISETP.LT.AND P2, PT, R4, UR11, !P0 ;  /* 0x0000000b04007c0c */ /* 0x000fe4000c741270 */
[----:B------:R-:W-:Y:S02]  /*3b80*/  LEA R4, P4, R5, R12, 0x1 ;  /* 0x0000000c05047211 */ /* 0x000fe400078808ff */
[C-C-:B------:R-:W-:Y:S02]  /*3b90*/  LOP3.LUT R0, R77.reuse, 0x40, R78.reuse, 0xfe, !PT ;  /* 0x000000404d007812 */ /* 0x140fe400078efe4e */
[----:B------:R-:W-:Y:S02]  /*3ba0*/  LOP3.LUT R77, R77, 0x20, R78, 0xfe, !PT ;  /* 0x000000204d4d7812 */ /* 0x000fe400078efe4e */
[----:B------:R-:W-:Y:S01]  /*3bb0*/  LEA.HI.X.SX32 R5, R5, R16, 0x1, P4 ;  /* 0x0000001005057211 */ /* 0x000fe200020f0eff */
[----:B------:R-:W0:Y:S01]  /*3bc0*/  LDS R15, [R7+UR5] ;  /* 0x00000005070f7984 */ /* 0x000e220008000800 */
[C---:B------:R-:W-:Y:S01]  /*3bd0*/  ISETP.LT.AND P5, PT, R77.reuse, UR11, !P0 ;  /* 0x0000000b4d007c0c */ /* 0x040fe2000c7a1270 */
[-C--:B------:R-:W-:Y:S01]  /*3be0*/  IMAD R77, R77, R13.reuse, RZ ;  /* 0x0000000d4d4d7224 */ /* 0x080fe200078e02ff */
[C---:B------:R-:W-:Y:S01]  /*3bf0*/  ISETP.LT.AND P4, PT, R80.reuse, UR11, !P0 ;  /* 0x0000000b50007c0c */ /* 0x040fe2000c781270 */
[----:B------:R-:W1:Y:S01]  /*3c00*/  LDS R17, [R7+UR5+0x100] ;  /* 0x0001000507117984 */ /* 0x000e620008000800 */
[----:B------:R-:W-:-:S02]  /*3c10*/  IMAD R80, R80, R13, RZ ;  /* 0x0000000d50507224 */ /* 0x000fc400078e02ff */
[----:B------:R-:W-:Y:S01]  /*3c20*/  IMAD R13, R13, 0x10, R11 ;  /* 0x000000100d0d7824 */ /* 0x000fe200078e020b */
[----:B------:R-:W2:Y:S04]  /*3c30*/  LDS R19, [R7+UR5+0x200] ;  /* 0x0002000507137984 */ /* 0x000ea80008000800 */
[----:B------:R3:W4:Y:S04]  /*3c40*/  LDS R21, [R7+UR5+0x300] ;  /* 0x0003000507157984 */ /* 0x0007280008000800 */
[----:B0-----:R0:W-:Y:S01]  /*3c50*/  @P3 STG.E.U16 desc[UR8][R2.64], R15 ;  /* 0x0000000f02003986 */ /* 0x0011e2000c101508 */
[----:B------:R-:W-:-:S03]  /*3c60*/  LEA R6, P3, R77, R12, 0x1 ;  /* 0x0000000c4d067211 */ /* 0x000fc600078608ff */
[----:B-1----:R1:W-:Y:S01]  /*3c70*/  @P1 STG.E.U16 desc[UR8][R4.64], R17 ;  /* 0x0000001104001986 */ /* 0x0023e2000c101508 */
[----:B------:R-:W-:Y:S02]  /*3c80*/  LEA R8, P1, R9, R12, 0x1 ;  /* 0x0000000c09087211 */ /* 0x000fe400078208ff */
[-C--:B---3--:R-:W-:Y:S02]  /*3c90*/  LEA.HI.X.SX32 R7, R77, R16.reuse, 0x1, P3 ;  /* 0x000000104d077211 */ /* 0x088fe400018f0eff */
[----:B------:R-:W-:Y:S02]  /*3ca0*/  LEA.HI.X.SX32 R9, R9, R16, 0x1, P1 ;  /* 0x0000001009097211 */ /* 0x000fe400008f0eff */
[----:B------:R-:W-:Y:S01]  /*3cb0*/  ISETP.LT.AND P3, PT, R0, UR11, !P0 ;  /* 0x0000000b00007c0c */ /* 0x000fe2000c761270 */
[----:B--2---:R2:W-:Y:S01]  /*3cc0*/  @P5 STG.E.U16 desc[UR8][R6.64], R19 ;  /* 0x0000001306005986 */ /* 0x0045e2000c101508 */
[----:B0-----:R-:W-:Y:S02]  /*3cd0*/  LEA R2, P6, R80, R12, 0x1 ;  /* 0x0000000c50027211 */ /* 0x001fe400078c08ff */
[----:B------:R-:W-:-:S02]  /*3ce0*/  PRMT R15, R15, 0x7632, R15 ;  /* 0x000076320f0f7816 */ /* 0x000fc4000000000f */
[C---:B-1----:R-:W-:Y:S02]  /*3cf0*/  LEA R4, P1, R13.reuse, R12, 0x1 ;  /* 0x0000000c0d047211 */ /* 0x042fe400078208ff */
[-C--:B------:R-:W-:Y:S02]  /*3d00*/  LEA.HI.X.SX32 R3, R80, R16.reuse, 0x1, P6 ;  /* 0x0000001050037211 */ /* 0x080fe400030f0eff */
[----:B------:R-:W-:Y:S02]  /*3d10*/  LEA.HI.X.SX32 R5, R13, R16, 0x1, P1 ;  /* 0x000000100d057211 */ /* 0x000fe400008f0eff */
[----:B------:R-:W-:Y:S01]  /*3d20*/  ISETP.LT.AND P1, PT, R18, UR11, !P0 ;  /* 0x0000000b12007c0c */ /* 0x000fe2000c721270 */
[----:B----4-:R2:W-:Y:S01]  /*3d30*/  @P4 STG.E.U16 desc[UR8][R2.64], R21 ;  /* 0x0000001502004986 */ /* 0x0105e2000c101508 */
[----:B------:R-:W-:Y:S02]  /*3d40*/  ISETP.LT.AND P0, PT, R82, UR11, !P0 ;  /* 0x0000000b52007c0c */ /* 0x000fe4000c701270 */
[----:B------:R-:W-:Y:S01]  /*3d50*/  LEA R10, P6, R11, R12, 0x1 ;  /* 0x0000000c0b0a7211 */ /* 0x000fe200078c08ff */
[----:B------:R2:W-:Y:S01]  /*3d60*/  @P3 STG.E.U16 desc[UR8][R8.64], R15 ;  /* 0x0000000f08003986 */ /* 0x0005e2000c101508 */
[----:B------:R-:W-:-:S02]  /*3d70*/  PRMT R17, R17, 0x7632, R17 ;  /* 0x0000763211117816 */ /* 0x000fc40000000011 */
[----:B------:R-:W-:Y:S02]  /*3d80*/  LEA.HI.X.SX32 R11, R11, R16, 0x1, P6 ;  /* 0x000000100b0b7211 */ /* 0x000fe400030f0eff */
[----:B------:R-:W-:Y:S02]  /*3d90*/  PRMT R0, R19, 0x7632, R0 ;  /* 0x0000763213007816 */ /* 0x000fe40000000000 */
[C---:B------:R-:W-:Y:S01]  /*3da0*/  LEA R12, P6, R14.reuse, R12, 0x1 ;  /* 0x0000000c0e0c7211 */ /* 0x040fe200078c08ff */
[----:B------:R2:W-:Y:S03]  /*3db0*/  @P2 STG.E.U16 desc[UR8][R10.64], R17 ;  /* 0x000000110a002986 */ /* 0x0005e6000c101508 */
[----:B------:R-:W-:Y:S01]  /*3dc0*/  LEA.HI.X.SX32 R13, R14, R16, 0x1, P6 ;  /* 0x000000100e0d7211 */ /* 0x000fe200030f0eff */
[----:B------:R2:W-:Y:S01]  /*3dd0*/  @P1 STG.E.U16 desc[UR8][R4.64], R0 ;  /* 0x0000000004001986 */ /* 0x0005e2000c101508 */
[----:B------:R-:W-:Y:S07]  /*3de0*/  @!P0 EXIT ;  /* 0x000000000000894d */ /* 0x000fee0003800000 */
[----:B--2---:R-:W-:-:S05]  /*3df0*/  PRMT R6, R21, 0x7632, R6 ;  /* 0x0000763215067816 */ /* 0x004fca0000000006 */
[----:B------:R-:W-:Y:S01]  /*3e00*/  STG.E.U16 desc[UR8][R12.64], R6 ;  /* 0x000000060c007986 */ /* 0x000fe2000c101508 */
[----:B------:R-:W-:Y:S05]  /*3e10*/  EXIT ;  /* 0x000000000000794d */ /* 0x000fea0003800000 */
.L_x_2:
[----:B------:R-:W-:-:S00]  /*3e20*/  BRA `(.L_x_2) ;  /* 0xfffffffc00fc7947 */ /* 0x000fc0000383ffff */
[----:B------:R-:W-:-:S00]  /*3e30*/  NOP ;  /* 0x0000000000007918 */ /* 0x000fc00000000000 */
        /* <DEDUP_REMOVED lines=12> */
.L_x_3:


//--------------------- .nv.shared.matmul_kernel  --------------------------
	.section	.nv.shared.matmul_kernel,"aw",@nobits
	.sectionflags	@""
	.align	16
	.zero		1024


//--------------------- .nv.shared.reserved.0     --------------------------
	.section	.nv.shared.reserved.0,"aw",@nobits
	.weak		__nv_reservedSMEM_offset_0_alias
	.size		__nv_reservedSMEM_offset_0_alias, 0, 0
	.other		__nv_reservedSMEM_offset_0_alias,@"STO_CUDA_RESERVED_SHARED STV_DEFAULT"
__nv_reservedSMEM_offset_0_alias:
	.zero		0


//--------------------- .nv.constant0.matmul_kernel --------------------------
	.section	.nv.constant0.matmul_kernel,"a",@progbits
	.sectionflags	@""
	.align	4
.nv.constant0.matmul_kernel:
	.zero		608


//--------------------- SYMBOLS --------------------------

	.type		.nv.reservedSmem.offset0,@object
	.size		.nv.reservedSmem.offset0,0x4
